	.target	sm_100a

	.elftype	@"ET_EXEC"


//--------------------- .note.nv.tkinfo           --------------------------
	.section	.note.nv.tkinfo,"",@"SHT_NOTE"
	.sectionflags	@"SHF_NOTE_NV_TKINFO"
	.tkinfo
        /*0018*/ 	.word	0x00000002
        /*0030*/ 	.string	""
        /*0030*/ 	.string	"ptxas"
        /*0030*/ 	.string	"Cuda compilation tools, release 13.0, V13.0.88"
        /*0030*/ 	.string	"Build cuda_13.0.r13.0/compiler.36424714_0"
        /*0030*/ 	.string	"-arch sm_100a -m 64 "



//--------------------- .note.nv.cuinfo           --------------------------
	.section	.note.nv.cuinfo,"",@"SHT_NOTE"
	.sectionflags	@"SHF_NOTE_NV_CUINFO"
        /*0018*/ 	.short	0x0002
        /*001a*/ 	.short	0x0064
        /*001c*/ 	.short	0x0082
	.zero		2


//--------------------- .nv.info                  --------------------------
	.section	.nv.info,"",@"SHT_CUDA_INFO"
	.align	4


	//----- nvinfo : EIATTR_REGCOUNT
	.align		4
        /*0000*/ 	.byte	0x04, 0x2f
        /*0002*/ 	.short	(.L_19 - .L_18)
	.align		4
.L_18:
        /*0004*/ 	.word	index@(_ZN7cutlass13device_kernelINS_4gemm6kernel13GemmUniversalIN4cute5tupleIJiiiiEEENS1_10collective13CollectiveMmaINS1_35MainloopSm100TmaUmmaWarpSpecializedILi8ELi2ELi4ENS5_IJNS4_1CILi2EEENSA_ILi1EEESC_EEEEENS5_IJNSA_ILi128EEENSA_ILi256EEENSA_ILi64EEEEEENS_6half_tENS5_IJlSC_lEEESJ_SK_NS4_8TiledMMAINS4_8MMA_AtomIJNS4_26SM100_MMA_F16BF16_2x1SM_SSISJ_SJ_fLi128ELi256ELNS4_4UMMA5MajorE0ELSP_0ELNSO_7ScaleInE0ELSQ_0EEEEEENS4_6LayoutINS5_IJSC_SC_SC_EEENS5_IJNSA_ILi0EEESV_SV_EEEEENS5_IJNS4_10UnderscoreESY_SY_EEEEENS4_18SM100_TMA_2SM_LOADENS4_14ComposedLayoutINS4_7SwizzleILi3ELi4ELi3EEENS4_18smem_ptr_flag_bitsILi16EEENST_INS5_IJNSA_ILi8EEESH_EEENS5_IJSH_SC_EEEEEEEvNS4_8identityES11_S1B_vS1C_EENS_8epilogue10collective18CollectiveEpilogueINS1E_23Sm100TmaWarpSpecializedILi4ELi2ELi32ELb1ELb0EEEJNS5_IJSH_SG_SH_EEENS5_IJNST_ISH_SC_EENST_INS5_IJNSA_ILi32EEESB_EEENS5_IJSC_SF_EEEEEEEESJ_SK_SJ_SK_NS1E_6fusion15FusionCallbacksIS1I_NS1Q_13LinCombEltActINS1E_6thread7SigmoidESJ_fSJ_fLNS_15FloatRoundStyleE2EEES1J_S1P_JEEENS4_5SM1004TMEM4LOAD26SM100_TMEM_LOAD_32dp32b32xENS4_13SM90_TMA_LOADENS12_INS13_ILi2ELi4ELi3EEES16_NST_INS5_IJS17_S1L_EEENS5_IJS1L_SC_EEEEEEENS4_39AutoVectorizingCopyWithAssumedAlignmentILi128EEENS4_14SM90_TMA_STOREES27_S29_S29_EEEvvEEEEvNT_6ParamsE)
        /*0008*/ 	.word	0x00000083


	//----- nvinfo : EIATTR_FRAME_SIZE
	.align		4
.L_19:
        /*000c*/ 	.byte	0x04, 0x11
        /*000e*/ 	.short	(.L_21 - .L_20)
	.align		4
.L_20:
        /*0010*/ 	.word	index@($__internal_3_$__cuda_sm20_rcp_rn_f32_slowpath)
        /*0014*/ 	.word	0x00000000


	//----- nvinfo : EIATTR_FRAME_SIZE
	.align		4
.L_21:
        /*0018*/ 	.byte	0x04, 0x11
        /*001a*/ 	.short	(.L_23 - .L_22)
	.align		4
.L_22:
        /*001c*/ 	.word	index@($__internal_2_$__cuda_sm10x_tcgen05_guardrail_trap_unallocated_columns_being_dealloced)
        /*0020*/ 	.word	0x00000000


	//----- nvinfo : EIATTR_FRAME_SIZE
	.align		4
.L_23:
        /*0024*/ 	.byte	0x04, 0x11
        /*0026*/ 	.short	(.L_25 - .L_24)
	.align		4
.L_24:
        /*0028*/ 	.word	index@($__internal_1_$__cuda_sm10x_tcgen05_guardrail_trap_phase_invalid_during_alloc)
        /*002c*/ 	.word	0x00000000


	//----- nvinfo : EIATTR_FRAME_SIZE
	.align		4
.L_25:
        /*0030*/ 	.byte	0x04, 0x11
        /*0032*/ 	.short	(.L_27 - .L_26)
	.align		4
.L_26:
        /*0034*/ 	.word	index@($__internal_0_$__cuda_sm10x_tcgen05_guardrail_trap_col_being_dealloced_not_returned_by_alloc)
        /*0038*/ 	.word	0x00000000


	//----- nvinfo : EIATTR_FRAME_SIZE
	.align		4
.L_27:
        /*003c*/ 	.byte	0x04, 0x11
        /*003e*/ 	.short	(.L_29 - .L_28)
	.align		4
.L_28:
        /*0040*/ 	.word	index@(_ZN7cutlass13device_kernelINS_4gemm6kernel13GemmUniversalIN4cute5tupleIJiiiiEEENS1_10collective13CollectiveMmaINS1_35MainloopSm100TmaUmmaWarpSpecializedILi8ELi2ELi4ENS5_IJNS4_1CILi2EEENSA_ILi1EEESC_EEEEENS5_IJNSA_ILi128EEENSA_ILi256EEENSA_ILi64EEEEEENS_6half_tENS5_IJlSC_lEEESJ_SK_NS4_8TiledMMAINS4_8MMA_AtomIJNS4_26SM100_MMA_F16BF16_2x1SM_SSISJ_SJ_fLi128ELi256ELNS4_4UMMA5MajorE0ELSP_0ELNSO_7ScaleInE0ELSQ_0EEEEEENS4_6LayoutINS5_IJSC_SC_SC_EEENS5_IJNSA_ILi0EEESV_SV_EEEEENS5_IJNS4_10UnderscoreESY_SY_EEEEENS4_18SM100_TMA_2SM_LOADENS4_14ComposedLayoutINS4_7SwizzleILi3ELi4ELi3EEENS4_18smem_ptr_flag_bitsILi16EEENST_INS5_IJNSA_ILi8EEESH_EEENS5_IJSH_SC_EEEEEEEvNS4_8identityES11_S1B_vS1C_EENS_8epilogue10collective18CollectiveEpilogueINS1E_23Sm100TmaWarpSpecializedILi4ELi2ELi32ELb1ELb0EEEJNS5_IJSH_SG_SH_EEENS5_IJNST_ISH_SC_EENST_INS5_IJNSA_ILi32EEESB_EEENS5_IJSC_SF_EEEEEEEESJ_SK_SJ_SK_NS1E_6fusion15FusionCallbacksIS1I_NS1Q_13LinCombEltActINS1E_6thread7SigmoidESJ_fSJ_fLNS_15FloatRoundStyleE2EEES1J_S1P_JEEENS4_5SM1004TMEM4LOAD26SM100_TMEM_LOAD_32dp32b32xENS4_13SM90_TMA_LOADENS12_INS13_ILi2ELi4ELi3EEES16_NST_INS5_IJS17_S1L_EEENS5_IJS1L_SC_EEEEEEENS4_39AutoVectorizingCopyWithAssumedAlignmentILi128EEENS4_14SM90_TMA_STOREES27_S29_S29_EEEvvEEEEvNT_6ParamsE)
        /*0044*/ 	.word	0x00000000


	//----- nvinfo : EIATTR_MIN_STACK_SIZE
	.align		4
.L_29:
        /*0048*/ 	.byte	0x04, 0x12
        /*004a*/ 	.short	(.L_31 - .L_30)
	.align		4
.L_30:
        /*004c*/ 	.word	index@(_ZN7cutlass13device_kernelINS_4gemm6kernel13GemmUniversalIN4cute5tupleIJiiiiEEENS1_10collective13CollectiveMmaINS1_35MainloopSm100TmaUmmaWarpSpecializedILi8ELi2ELi4ENS5_IJNS4_1CILi2EEENSA_ILi1EEESC_EEEEENS5_IJNSA_ILi128EEENSA_ILi256EEENSA_ILi64EEEEEENS_6half_tENS5_IJlSC_lEEESJ_SK_NS4_8TiledMMAINS4_8MMA_AtomIJNS4_26SM100_MMA_F16BF16_2x1SM_SSISJ_SJ_fLi128ELi256ELNS4_4UMMA5MajorE0ELSP_0ELNSO_7ScaleInE0ELSQ_0EEEEEENS4_6LayoutINS5_IJSC_SC_SC_EEENS5_IJNSA_ILi0EEESV_SV_EEEEENS5_IJNS4_10UnderscoreESY_SY_EEEEENS4_18SM100_TMA_2SM_LOADENS4_14ComposedLayoutINS4_7SwizzleILi3ELi4ELi3EEENS4_18smem_ptr_flag_bitsILi16EEENST_INS5_IJNSA_ILi8EEESH_EEENS5_IJSH_SC_EEEEEEEvNS4_8identityES11_S1B_vS1C_EENS_8epilogue10collective18CollectiveEpilogueINS1E_23Sm100TmaWarpSpecializedILi4ELi2ELi32ELb1ELb0EEEJNS5_IJSH_SG_SH_EEENS5_IJNST_ISH_SC_EENST_INS5_IJNSA_ILi32EEESB_EEENS5_IJSC_SF_EEEEEEEESJ_SK_SJ_SK_NS1E_6fusion15FusionCallbacksIS1I_NS1Q_13LinCombEltActINS1E_6thread7SigmoidESJ_fSJ_fLNS_15FloatRoundStyleE2EEES1J_S1P_JEEENS4_5SM1004TMEM4LOAD26SM100_TMEM_LOAD_32dp32b32xENS4_13SM90_TMA_LOADENS12_INS13_ILi2ELi4ELi3EEES16_NST_INS5_IJS17_S1L_EEENS5_IJS1L_SC_EEEEEEENS4_39AutoVectorizingCopyWithAssumedAlignmentILi128EEENS4_14SM90_TMA_STOREES27_S29_S29_EEEvvEEEEvNT_6ParamsE)
        /*0050*/ 	.word	0x00000000
.L_31:


//--------------------- .nv.compat                --------------------------
	.section	.nv.compat,"",@"SHT_CUDA_COMPAT_INFO"
	.align	4
        /*0000*/ 	.byte	0x02, 0x09, 0x01, 0x00, 0x02, 0x02, 0x02, 0x00, 0x02, 0x05, 0x05, 0x00, 0x03, 0x07, 0x01, 0x01
        /*0010*/ 	.byte	0x02, 0x03, 0x01, 0x00, 0x02, 0x06, 0x01, 0x00, 0x04, 0x0b, 0x08, 0x00, 0x09, 0x00, 0x00, 0x00
        /*0020*/ 	.byte	0x00, 0x00, 0x00, 0x00


//--------------------- .nv.info._ZN7cutlass13device_kernelINS_4gemm6kernel13GemmUniversalIN4cute5tupleIJiiiiEEENS1_10collective13CollectiveMmaINS1_35MainloopSm100TmaUmmaWarpSpecializedILi8ELi2ELi4ENS5_IJNS4_1CILi2EEENSA_ILi1EEESC_EEEEENS5_IJNSA_ILi128EEENSA_ILi256EEENSA_ILi64EEEEEENS_6half_tENS5_IJlSC_lEEESJ_SK_NS4_8TiledMMAINS4_8MMA_AtomIJNS4_26SM100_MMA_F16BF16_2x1SM_SSISJ_SJ_fLi128ELi256ELNS4_4UMMA5MajorE0ELSP_0ELNSO_7ScaleInE0ELSQ_0EEEEEENS4_6LayoutINS5_IJSC_SC_SC_EEENS5_IJNSA_ILi0EEESV_SV_EEEEENS5_IJNS4_10UnderscoreESY_SY_EEEEENS4_18SM100_TMA_2SM_LOADENS4_14ComposedLayoutINS4_7SwizzleILi3ELi4ELi3EEENS4_18smem_ptr_flag_bitsILi16EEENST_INS5_IJNSA_ILi8EEESH_EEENS5_IJSH_SC_EEEEEEEvNS4_8identityES11_S1B_vS1C_EENS_8epilogue10collective18CollectiveEpilogueINS1E_23Sm100TmaWarpSpecializedILi4ELi2ELi32ELb1ELb0EEEJNS5_IJSH_SG_SH_EEENS5_IJNST_ISH_SC_EENST_INS5_IJNSA_ILi32EEESB_EEENS5_IJSC_SF_EEEEEEEESJ_SK_SJ_SK_NS1E_6fusion15FusionCallbacksIS1I_NS1Q_13LinCombEltActINS1E_6thread7SigmoidESJ_fSJ_fLNS_15FloatRoundStyleE2EEES1J_S1P_JEEENS4_5SM1004TMEM4LOAD26SM100_TMEM_LOAD_32dp32b32xENS4_13SM90_TMA_LOADENS12_INS13_ILi2ELi4ELi3EEES16_NST_INS5_IJS17_S1L_EEENS5_IJS1L_SC_EEEEEEENS4_39AutoVectorizingCopyWithAssumedAlignmentILi128EEENS4_14SM90_TMA_STOREES27_S29_S29_EEEvvEEEEvNT_6ParamsE --------------------------
	.section	.nv.info._ZN7cutlass13device_kernelINS_4gemm6kernel13GemmUniversalIN4cute5tupleIJiiiiEEENS1_10collective13CollectiveMmaINS1_35MainloopSm100TmaUmmaWarpSpecializedILi8ELi2ELi4ENS5_IJNS4_1CILi2EEENSA_ILi1EEESC_EEEEENS5_IJNSA_ILi128EEENSA_ILi256EEENSA_ILi64EEEEEENS_6half_tENS5_IJlSC_lEEESJ_SK_NS4_8TiledMMAINS4_8MMA_AtomIJNS4_26SM100_MMA_F16BF16_2x1SM_SSISJ_SJ_fLi128ELi256ELNS4_4UMMA5MajorE0ELSP_0ELNSO_7ScaleInE0ELSQ_0EEEEEENS4_6LayoutINS5_IJSC_SC_SC_EEENS5_IJNSA_ILi0EEESV_SV_EEEEENS5_IJNS4_10UnderscoreESY_SY_EEEEENS4_18SM100_TMA_2SM_LOADENS4_14ComposedLayoutINS4_7SwizzleILi3ELi4ELi3EEENS4_18smem_ptr_flag_bitsILi16EEENST_INS5_IJNSA_ILi8EEESH_EEENS5_IJSH_SC_EEEEEEEvNS4_8identityES11_S1B_vS1C_EENS_8epilogue10collective18CollectiveEpilogueINS1E_23Sm100TmaWarpSpecializedILi4ELi2ELi32ELb1ELb0EEEJNS5_IJSH_SG_SH_EEENS5_IJNST_ISH_SC_EENST_INS5_IJNSA_ILi32EEESB_EEENS5_IJSC_SF_EEEEEEEESJ_SK_SJ_SK_NS1E_6fusion15FusionCallbacksIS1I_NS1Q_13LinCombEltActINS1E_6thread7SigmoidESJ_fSJ_fLNS_15FloatRoundStyleE2EEES1J_S1P_JEEENS4_5SM1004TMEM4LOAD26SM100_TMEM_LOAD_32dp32b32xENS4_13SM90_TMA_LOADENS12_INS13_ILi2ELi4ELi3EEES16_NST_INS5_IJS17_S1L_EEENS5_IJS1L_SC_EEEEEEENS4_39AutoVectorizingCopyWithAssumedAlignmentILi128EEENS4_14SM90_TMA_STOREES27_S29_S29_EEEvvEEEEvNT_6ParamsE,"",@"SHT_CUDA_INFO"
	.sectionflags	@""
	.align	4


	//----- nvinfo : EIATTR_CUDA_API_VERSION
	.align		4
        /*0000*/ 	.byte	0x04, 0x37
        /*0002*/ 	.short	(.L_33 - .L_32)
.L_32:
        /*0004*/ 	.word	0x00000082


	//----- nvinfo : EIATTR_KPARAM_INFO
	.align		4
.L_33:
        /*0008*/ 	.byte	0x04, 0x17
        /*000a*/ 	.short	(.L_35 - .L_34)
.L_34:
        /*000c*/ 	.word	0x00000000
        /*0010*/ 	.short	0x0000
        /*0012*/ 	.short	0x0000
        /*0014*/ 	.byte	0x00, 0xf0, 0x01, 0x20


	//----- nvinfo : EIATTR_AT_ENTRY_FRAGMENTS
	.align		4
.L_35:
        /*0018*/ 	.byte	0x04, 0x4f
        /*001a*/ 	.short	(.L_37 - .L_36)


	//   ....[0]....
.L_36:
        /*001c*/ 	.word	0x00000007


	//----- nvinfo : EIATTR_RESERVED_SMEM_USED
	.align		4
.L_37:
        /*0020*/ 	.byte	0x01, 0x41
	.zero		2


	//----- nvinfo : EIATTR_SPARSE_MMA_MASK
	.align		4
        /*0024*/ 	.byte	0x03, 0x50
        /*0026*/ 	.short	0x0000


	//----- nvinfo : EIATTR_TCGEN05_2CTA_USED
	.align		4
        /*0028*/ 	.byte	0x01, 0x52
	.zero		2


	//----- nvinfo : EIATTR_MAXREG_COUNT
	.align		4
        /*002c*/ 	.byte	0x03, 0x1b
        /*002e*/ 	.short	0x00ff


	//----- nvinfo : EIATTR_NUM_BARRIERS
	.align		4
        /*0030*/ 	.byte	0x02, 0x4c
        /*0032*/ 	.byte	0x07
	.zero		1


	//----- nvinfo : EIATTR_EXTERNS
	.align		4
        /*0034*/ 	.byte	0x04, 0x0f
        /*0036*/ 	.short	(.L_39 - .L_38)


	//   ....[0]....
	.align		4
.L_38:
        /*0038*/ 	.word	index@(__assertfail)


	//----- nvinfo : EIATTR_MERCURY_ISA_VERSION
	.align		4
.L_39:
        /*003c*/ 	.byte	0x03, 0x5f
        /*003e*/ 	.short	0x0101


	//----- nvinfo : EIATTR_INT_WARP_WIDE_INSTR_OFFSETS
	.align		4
        /*0040*/ 	.byte	0x04, 0x31
        /*0042*/ 	.short	(.L_41 - .L_40)


	//   ....[0]....
.L_40:
        /*0044*/ 	.word	0x00000d60


	//   ....[1]....
        /*0048*/ 	.word	0x00000e00


	//   ....[2]....
        /*004c*/ 	.word	0x00002150


	//   ....[3]....
        /*0050*/ 	.word	0x00004260


	//   ....[4]....
        /*0054*/ 	.word	0x00004290


	//   ....[5]....
        /*0058*/ 	.word	0x000042e0


	//   ....[6]....
        /*005c*/ 	.word	0x00004c00


	//   ....[7]....
        /*0060*/ 	.word	0x00004c20


	//   ....[8]....
        /*0064*/ 	.word	0x00004d00


	//   ....[9]....
        /*0068*/ 	.word	0x00004dc0


	//   ....[10]....
        /*006c*/ 	.word	0x00004de0


	//   ....[11]....
        /*0070*/ 	.word	0x00004eb0


	//   ....[12]....
        /*0074*/ 	.word	0x00004fa0


	//   ....[13]....
        /*0078*/ 	.word	0x00004fc0


	//   ....[14]....
        /*007c*/ 	.word	0x000050c0


	//   ....[15]....
        /*0080*/ 	.word	0x00005270


	//   ....[16]....
        /*0084*/ 	.word	0x00005280


	//   ....[17]....
        /*0088*/ 	.word	0x00005410


	//   ....[18]....
        /*008c*/ 	.word	0x00006380


	//----- nvinfo : EIATTR_COOP_GROUP_MASK_REGIDS
	.align		4
.L_41:
        /*0090*/ 	.byte	0x04, 0x29
        /*0092*/ 	.short	(.L_43 - .L_42)


	//   ....[0]....
.L_42:
        /*0094*/ 	.word	0xffffffff


	//   ....[1]....
        /*0098*/ 	.word	0xffffffff


	//   ....[2]....
        /*009c*/ 	.word	0xffffffff


	//   ....[3]....
        /*00a0*/ 	.word	0xffffffff


	//   ....[4]....
        /*00a4*/ 	.word	0xffffffff


	//   ....[5]....
        /*00a8*/ 	.word	0xffffffff


	//   ....[6]....
        /*00ac*/ 	.word	0xffffffff


	//   ....[7]....
        /*00b0*/ 	.word	0xffffffff


	//   ....[8]....
        /*00b4*/ 	.word	0xffffffff


	//   ....[9]....
        /*00b8*/ 	.word	0xffffffff


	//   ....[10]....
        /*00bc*/ 	.word	0xffffffff


	//   ....[11]....
        /*00c0*/ 	.word	0xffffffff


	//   ....[12]....
        /*00c4*/ 	.word	0xffffffff


	//   ....[13]....
        /*00c8*/ 	.word	0xffffffff


	//----- nvinfo : EIATTR_COOP_GROUP_INSTR_OFFSETS
	.align		4
.L_43:
        /*00cc*/ 	.byte	0x04, 0x28
        /*00ce*/ 	.short	(.L_45 - .L_44)


	//   ....[0]....
.L_44:
        /*00d0*/ 	.word	0x000000c0


	//   ....[1]....
        /*00d4*/ 	.word	0x000004d0


	//   ....[2]....
        /*00d8*/ 	.word	0x000006d0


	//   ....[3]....
        /*00dc*/ 	.word	0x00000860


	//   ....[4]....
        /*00e0*/ 	.word	0x00000950


	//   ....[5]....
        /*00e4*/ 	.word	0x00000ab0


	//   ....[6]....
        /*00e8*/ 	.word	0x00000c40


	//   ....[7]....
        /*00ec*/ 	.word	0x00000e80


	//   ....[8]....
        /*00f0*/ 	.word	0x00002030


	//   ....[9]....
        /*00f4*/ 	.word	0x00003050


	//   ....[10]....
        /*00f8*/ 	.word	0x00003520


	//   ....[11]....
        /*00fc*/ 	.word	0x00003550


	//   ....[12]....
        /*0100*/ 	.word	0x00004170


	//   ....[13]....
        /*0104*/ 	.word	0x00004380


	//----- nvinfo : EIATTR_VRC_CTA_INIT_COUNT
	.align		4
.L_45:
        /*0108*/ 	.byte	0x02, 0x4a
        /*010a*/ 	.byte	0x80
	.zero		1


	//----- nvinfo : EIATTR_SYSCALL_OFFSETS
	.align		4
        /*010c*/ 	.byte	0x04, 0x46
        /*010e*/ 	.short	(.L_47 - .L_46)


	//   ....[0]....
.L_46:
        /*0110*/ 	.word	0x00005e60


	//   ....[1]....
        /*0114*/ 	.word	0x00005f50


	//   ....[2]....
        /*0118*/ 	.word	0x00006890


	//----- nvinfo : EIATTR_MBARRIER_INSTR_OFFSETS
	.align		4
.L_47:
        /*011c*/ 	.byte	0x04, 0x39
        /*011e*/ 	.short	(.L_49 - .L_48)


	//   ....[0]....
.L_48:
        /*0120*/ 	.word	0x000005c0
        /*0124*/ 	.word	0x000000ff
        /*0128*/ 	.word	0x00000000
        /*012c*/ 	.short	0x0100
        /*012e*/ 	.byte	0x08
	.zero		1


	//   ....[1]....
        /*0130*/ 	.word	0x000005d0
        /*0134*/ 	.word	0x000000ff
        /*0138*/ 	.word	0x00000040
        /*013c*/ 	.short	0x0100
        /*013e*/ 	.byte	0x08
	.zero		1


	//   ....[2]....
        /*0140*/ 	.word	0x000005e0
        /*0144*/ 	.word	0x000000ff
        /*0148*/ 	.word	0x00000008
        /*014c*/ 	.short	0x0100
        /*014e*/ 	.byte	0x08
	.zero		1


	//   ....[3]....
        /*0150*/ 	.word	0x000005f0
        /*0154*/ 	.word	0x000000ff
        /*0158*/ 	.word	0x00000048
        /*015c*/ 	.short	0x0100
        /*015e*/ 	.byte	0x08
	.zero		1


	//   ....[4]....
        /*0160*/ 	.word	0x00000600
        /*0164*/ 	.word	0x000000ff
        /*0168*/ 	.word	0x00000010
        /*016c*/ 	.short	0x0100
        /*016e*/ 	.byte	0x08
	.zero		1


	//   ....[5]....
        /*0170*/ 	.word	0x00000610
        /*0174*/ 	.word	0x000000ff
        /*0178*/ 	.word	0x00000050
        /*017c*/ 	.short	0x0100
        /*017e*/ 	.byte	0x08
	.zero		1


	//   ....[6]....
        /*0180*/ 	.word	0x00000620
        /*0184*/ 	.word	0x000000ff
        /*0188*/ 	.word	0x00000018
        /*018c*/ 	.short	0x0100
        /*018e*/ 	.byte	0x08
	.zero		1


	//   ....[7]....
        /*0190*/ 	.word	0x00000630
        /*0194*/ 	.word	0x000000ff
        /*0198*/ 	.word	0x00000058
        /*019c*/ 	.short	0x0100
        /*019e*/ 	.byte	0x08
	.zero		1


	//   ....[8]....
        /*01a0*/ 	.word	0x00000640
        /*01a4*/ 	.word	0x000000ff
        /*01a8*/ 	.word	0x00000020
        /*01ac*/ 	.short	0x0100
        /*01ae*/ 	.byte	0x08
	.zero		1


	//   ....[9]....
        /*01b0*/ 	.word	0x00000650
        /*01b4*/ 	.word	0x000000ff
        /*01b8*/ 	.word	0x00000060
        /*01bc*/ 	.short	0x0100
        /*01be*/ 	.byte	0x08
	.zero		1


	//   ....[10]....
        /*01c0*/ 	.word	0x00000660
        /*01c4*/ 	.word	0x000000ff
        /*01c8*/ 	.word	0x00000028
        /*01cc*/ 	.short	0x0100
        /*01ce*/ 	.byte	0x08
	.zero		1


	//   ....[11]....
        /*01d0*/ 	.word	0x00000670
        /*01d4*/ 	.word	0x000000ff
        /*01d8*/ 	.word	0x00000068
        /*01dc*/ 	.short	0x0100
        /*01de*/ 	.byte	0x08
	.zero		1


	//   ....[12]....
        /*01e0*/ 	.word	0x00000680
        /*01e4*/ 	.word	0x000000ff
        /*01e8*/ 	.word	0x00000030
        /*01ec*/ 	.short	0x0100
        /*01ee*/ 	.byte	0x08
	.zero		1


	//   ....[13]....
        /*01f0*/ 	.word	0x00000690
        /*01f4*/ 	.word	0x000000ff
        /*01f8*/ 	.word	0x00000070
        /*01fc*/ 	.short	0x0100
        /*01fe*/ 	.byte	0x08
	.zero		1


	//   ....[14]....
        /*0200*/ 	.word	0x000006a0
        /*0204*/ 	.word	0x000000ff
        /*0208*/ 	.word	0x00000038
        /*020c*/ 	.short	0x0100
        /*020e*/ 	.byte	0x08
	.zero		1


	//   ....[15]....
        /*0210*/ 	.word	0x000006b0
        /*0214*/ 	.word	0x000000ff
        /*0218*/ 	.word	0x00000078
        /*021c*/ 	.short	0x0100
        /*021e*/ 	.byte	0x08
	.zero		1


	//   ....[16]....
        /*0220*/ 	.word	0x000007d0
        /*0224*/ 	.word	0x000000ff
        /*0228*/ 	.word	0x00000080
        /*022c*/ 	.short	0x0100
        /*022e*/ 	.byte	0x09
	.zero		1


	//   ....[17]....
        /*0230*/ 	.word	0x000007e0
        /*0234*/ 	.word	0x000000ff
        /*0238*/ 	.word	0x000000a0
        /*023c*/ 	.short	0x0100
        /*023e*/ 	.byte	0x09
	.zero		1


	//   ....[18]....
        /*0240*/ 	.word	0x000007f0
        /*0244*/ 	.word	0x000000ff
        /*0248*/ 	.word	0x00000088
        /*024c*/ 	.short	0x0100
        /*024e*/ 	.byte	0x09
	.zero		1


	//   ....[19]....
        /*0250*/ 	.word	0x00000800
        /*0254*/ 	.word	0x000000ff
        /*0258*/ 	.word	0x000000a8
        /*025c*/ 	.short	0x0100
        /*025e*/ 	.byte	0x09
	.zero		1


	//   ....[20]....
        /*0260*/ 	.word	0x00000810
        /*0264*/ 	.word	0x000000ff
        /*0268*/ 	.word	0x00000090
        /*026c*/ 	.short	0x0100
        /*026e*/ 	.byte	0x09
	.zero		1


	//   ....[21]....
        /*0270*/ 	.word	0x00000820
        /*0274*/ 	.word	0x000000ff
        /*0278*/ 	.word	0x000000b0
        /*027c*/ 	.short	0x0100
        /*027e*/ 	.byte	0x09
	.zero		1


	//   ....[22]....
        /*0280*/ 	.word	0x00000830
        /*0284*/ 	.word	0x000000ff
        /*0288*/ 	.word	0x00000098
        /*028c*/ 	.short	0x0100
        /*028e*/ 	.byte	0x09
	.zero		1


	//   ....[23]....
        /*0290*/ 	.word	0x00000840
        /*0294*/ 	.word	0x000000ff
        /*0298*/ 	.word	0x000000b8
        /*029c*/ 	.short	0x0100
        /*029e*/ 	.byte	0x09
	.zero		1


	//   ....[24]....
        /*02a0*/ 	.word	0x00000920
        /*02a4*/ 	.word	0x000000ff
        /*02a8*/ 	.word	0x000000c0
        /*02ac*/ 	.short	0x0100
        /*02ae*/ 	.byte	0x08
	.zero		1


	//   ....[25]....
        /*02b0*/ 	.word	0x00000930
        /*02b4*/ 	.word	0x000000ff
        /*02b8*/ 	.word	0x000000c8
        /*02bc*/ 	.short	0x0100
        /*02be*/ 	.byte	0x08
	.zero		1


	//   ....[26]....
        /*02c0*/ 	.word	0x00000a60
        /*02c4*/ 	.word	0x000000ff
        /*02c8*/ 	.word	0x000000d0
        /*02cc*/ 	.short	0x0100
        /*02ce*/ 	.byte	0x08
	.zero		1


	//   ....[27]....
        /*02d0*/ 	.word	0x00000a70
        /*02d4*/ 	.word	0x000000ff
        /*02d8*/ 	.word	0x000000e0
        /*02dc*/ 	.short	0x0100
        /*02de*/ 	.byte	0x08
	.zero		1


	//   ....[28]....
        /*02e0*/ 	.word	0x00000a80
        /*02e4*/ 	.word	0x000000ff
        /*02e8*/ 	.word	0x000000d8
        /*02ec*/ 	.short	0x0100
        /*02ee*/ 	.byte	0x08
	.zero		1


	//   ....[29]....
        /*02f0*/ 	.word	0x00000a90
        /*02f4*/ 	.word	0x000000ff
        /*02f8*/ 	.word	0x000000e8
        /*02fc*/ 	.short	0x0100
        /*02fe*/ 	.byte	0x08
	.zero		1


	//   ....[30]....
        /*0300*/ 	.word	0x00000bb0
        /*0304*/ 	.word	0x000000ff
        /*0308*/ 	.word	0x000000f0
        /*030c*/ 	.short	0x0100
        /*030e*/ 	.byte	0x09
	.zero		1


	//   ....[31]....
        /*0310*/ 	.word	0x00000bc0
        /*0314*/ 	.word	0x000000ff
        /*0318*/ 	.word	0x00000110
        /*031c*/ 	.short	0x0100
        /*031e*/ 	.byte	0x09
	.zero		1


	//   ....[32]....
        /*0320*/ 	.word	0x00000bd0
        /*0324*/ 	.word	0x000000ff
        /*0328*/ 	.word	0x000000f8
        /*032c*/ 	.short	0x0100
        /*032e*/ 	.byte	0x09
	.zero		1


	//   ....[33]....
        /*0330*/ 	.word	0x00000be0
        /*0334*/ 	.word	0x000000ff
        /*0338*/ 	.word	0x00000118
        /*033c*/ 	.short	0x0100
        /*033e*/ 	.byte	0x09
	.zero		1


	//   ....[34]....
        /*0340*/ 	.word	0x00000bf0
        /*0344*/ 	.word	0x000000ff
        /*0348*/ 	.word	0x00000100
        /*034c*/ 	.short	0x0100
        /*034e*/ 	.byte	0x09
	.zero		1


	//   ....[35]....
        /*0350*/ 	.word	0x00000c00
        /*0354*/ 	.word	0x000000ff
        /*0358*/ 	.word	0x00000120
        /*035c*/ 	.short	0x0100
        /*035e*/ 	.byte	0x09
	.zero		1


	//   ....[36]....
        /*0360*/ 	.word	0x00000c10
        /*0364*/ 	.word	0x000000ff
        /*0368*/ 	.word	0x00000108
        /*036c*/ 	.short	0x0100
        /*036e*/ 	.byte	0x09
	.zero		1


	//   ....[37]....
        /*0370*/ 	.word	0x00000c20
        /*0374*/ 	.word	0x000000ff
        /*0378*/ 	.word	0x00000128
        /*037c*/ 	.short	0x0100
        /*037e*/ 	.byte	0x09
	.zero		1


	//   ....[38]....
        /*0380*/ 	.word	0x00000d10
        /*0384*/ 	.word	0x000000ff
        /*0388*/ 	.word	0x00000130
        /*038c*/ 	.short	0x0100
        /*038e*/ 	.byte	0x08
	.zero		1


	//   ....[39]....
        /*0390*/ 	.word	0x00000d20
        /*0394*/ 	.word	0x000000ff
        /*0398*/ 	.word	0x00000140
        /*039c*/ 	.short	0x0100
        /*039e*/ 	.byte	0x08
	.zero		1


	//   ....[40]....
        /*03a0*/ 	.word	0x00000d30
        /*03a4*/ 	.word	0x000000ff
        /*03a8*/ 	.word	0x00000138
        /*03ac*/ 	.short	0x0100
        /*03ae*/ 	.byte	0x08
	.zero		1


	//   ....[41]....
        /*03b0*/ 	.word	0x00000d40
        /*03b4*/ 	.word	0x000000ff
        /*03b8*/ 	.word	0x00000148
        /*03bc*/ 	.short	0x0100
        /*03be*/ 	.byte	0x08
	.zero		1


	//   ....[42]....
        /*03c0*/ 	.word	0x00000e30
        /*03c4*/ 	.word	0x000000ff
        /*03c8*/ 	.word	0x00000150
        /*03cc*/ 	.short	0x0100
        /*03ce*/ 	.byte	0x07
	.zero		1


	//   ....[43]....
        /*03d0*/ 	.word	0x00001820
        /*03d4*/ 	.word	0x00000002
        /*03d8*/ 	.word	0x00000140
        /*03dc*/ 	.short	0x010a
        /*03de*/ 	.byte	0xff
	.zero		1


	//   ....[44]....
        /*03e0*/ 	.word	0x00001850
        /*03e4*/ 	.word	0x00000002
        /*03e8*/ 	.word	0x00000130
        /*03ec*/ 	.short	0x0101
        /*03ee*/ 	.byte	0xff
	.zero		1


	//   ....[45]....
        /*03f0*/ 	.word	0x00001920
        /*03f4*/ 	.word	0x000000ff
        /*03f8*/ 	.word	0x00000040
        /*03fc*/ 	.short	0x010a
        /*03fe*/ 	.byte	0x08
	.zero		1


	//   ....[46]....
        /*0400*/ 	.word	0x00001a20
        /*0404*/ 	.word	0x000000ff
        /*0408*/ 	.word	0x00000040
        /*040c*/ 	.short	0x010a
        /*040e*/ 	.byte	0x21
	.zero		1


	//   ....[47]....
        /*0410*/ 	.word	0x00001bd0
        /*0414*/ 	.word	0x000000ff
        /*0418*/ 	.word	0x00000040
        /*041c*/ 	.short	0x010a
        /*041e*/ 	.byte	0x08
	.zero		1


	//   ....[48]....
        /*0420*/ 	.word	0x00001cf0
        /*0424*/ 	.word	0x000000ff
        /*0428*/ 	.word	0x000000c8
        /*042c*/ 	.short	0x0101
        /*042e*/ 	.byte	0x06
	.zero		1


	//   ....[49]....
        /*0430*/ 	.word	0x00001d00
        /*0434*/ 	.word	0x000000ff
        /*0438*/ 	.word	0x00000040
        /*043c*/ 	.short	0x010a
        /*043e*/ 	.byte	0x08
	.zero		1


	//   ....[50]....
        /*0440*/ 	.word	0x00001d80
        /*0444*/ 	.word	0x000000ff
        /*0448*/ 	.word	0x00000040
        /*044c*/ 	.short	0x010a
        /*044e*/ 	.byte	0x11
	.zero		1


	//   ....[51]....
        /*0450*/ 	.word	0x00001f10
        /*0454*/ 	.word	0x000000ff
        /*0458*/ 	.word	0x00000040
        /*045c*/ 	.short	0x010a
        /*045e*/ 	.byte	0x08
	.zero		1


	//   ....[52]....
        /*0460*/ 	.word	0x00002060
        /*0464*/ 	.word	0x00000002
        /*0468*/ 	.word	0x000000d0
        /*046c*/ 	.short	0x010a
        /*046e*/ 	.byte	0xff
	.zero		1


	//   ....[53]....
        /*0470*/ 	.word	0x00002120
        /*0474*/ 	.word	0x00000002
        /*0478*/ 	.word	0x00000000
        /*047c*/ 	.short	0x0101
        /*047e*/ 	.byte	0xff
	.zero		1


	//   ....[54]....
        /*0480*/ 	.word	0x00002680
        /*0484*/ 	.word	0x000000ff
        /*0488*/ 	.word	0x00000000
        /*048c*/ 	.short	0x010a
        /*048e*/ 	.byte	0x04
	.zero		1


	//   ....[55]....
        /*0490*/ 	.word	0x00002710
        /*0494*/ 	.word	0x000000ff
        /*0498*/ 	.word	0x00000000
        /*049c*/ 	.short	0x010a
        /*049e*/ 	.byte	0x04
	.zero		1


	//   ....[56]....
        /*04a0*/ 	.word	0x000027a0
        /*04a4*/ 	.word	0x000000ff
        /*04a8*/ 	.word	0x00000000
        /*04ac*/ 	.short	0x010a
        /*04ae*/ 	.byte	0x04
	.zero		1


	//   ....[57]....
        /*04b0*/ 	.word	0x00002830
        /*04b4*/ 	.word	0x000000ff
        /*04b8*/ 	.word	0x00000000
        /*04bc*/ 	.short	0x010a
        /*04be*/ 	.byte	0x04
	.zero		1


	//   ....[58]....
        /*04c0*/ 	.word	0x000028c0
        /*04c4*/ 	.word	0x000000ff
        /*04c8*/ 	.word	0x00000000
        /*04cc*/ 	.short	0x010a
        /*04ce*/ 	.byte	0x04
	.zero		1


	//   ....[59]....
        /*04d0*/ 	.word	0x00002950
        /*04d4*/ 	.word	0x000000ff
        /*04d8*/ 	.word	0x00000000
        /*04dc*/ 	.short	0x010a
        /*04de*/ 	.byte	0x04
	.zero		1


	//   ....[60]....
        /*04e0*/ 	.word	0x000029e0
        /*04e4*/ 	.word	0x000000ff
        /*04e8*/ 	.word	0x00000000
        /*04ec*/ 	.short	0x010a
        /*04ee*/ 	.byte	0x04
	.zero		1


	//   ....[61]....
        /*04f0*/ 	.word	0x00002a80
        /*04f4*/ 	.word	0x00000000
        /*04f8*/ 	.word	0x00000000
        /*04fc*/ 	.short	0x010a
        /*04fe*/ 	.byte	0xff
	.zero		1


	//   ....[62]....
        /*0500*/ 	.word	0x00002bb0
        /*0504*/ 	.word	0x00000000
        /*0508*/ 	.word	0x00000130
        /*050c*/ 	.short	0x010a
        /*050e*/ 	.byte	0xff
	.zero		1


	//   ....[63]....
        /*0510*/ 	.word	0x00002c20
        /*0514*/ 	.word	0x00000000
        /*0518*/ 	.word	0x00000000
        /*051c*/ 	.short	0x0101
        /*051e*/ 	.byte	0xff
	.zero		1


	//   ....[64]....
        /*0520*/ 	.word	0x00002c40
        /*0524*/ 	.word	0x000000ff
        /*0528*/ 	.word	0x000000e0
        /*052c*/ 	.short	0x010a
        /*052e*/ 	.byte	0x05
	.zero		1


	//   ....[65]....
        /*0530*/ 	.word	0x00002d60
        /*0534*/ 	.word	0x00000000
        /*0538*/ 	.word	0x000000d0
        /*053c*/ 	.short	0x010a
        /*053e*/ 	.byte	0xff
	.zero		1


	//   ....[66]....
        /*0540*/ 	.word	0x00002e60
        /*0544*/ 	.word	0x00000000
        /*0548*/ 	.word	0x00000000
        /*054c*/ 	.short	0x0101
        /*054e*/ 	.byte	0xff
	.zero		1


	//   ....[67]....
        /*0550*/ 	.word	0x00002ef0
        /*0554*/ 	.word	0x000000ff
        /*0558*/ 	.word	0x000000e0
        /*055c*/ 	.short	0x0106
        /*055e*/ 	.byte	0x05
	.zero		1


	//   ....[68]....
        /*0560*/ 	.word	0x00002f10
        /*0564*/ 	.word	0x000000ff
        /*0568*/ 	.word	0x000000e0
        /*056c*/ 	.short	0x010a
        /*056e*/ 	.byte	0x05
	.zero		1


	//   ....[69]....
        /*0570*/ 	.word	0x00002fa0
        /*0574*/ 	.word	0x000000ff
        /*0578*/ 	.word	0x000000e0
        /*057c*/ 	.short	0x0106
        /*057e*/ 	.byte	0x04
	.zero		1


	//   ....[70]....
        /*0580*/ 	.word	0x00002fe0
        /*0584*/ 	.word	0x00000000
        /*0588*/ 	.word	0x000000e0
        /*058c*/ 	.short	0x010a
        /*058e*/ 	.byte	0xff
	.zero		1


	//   ....[71]....
        /*0590*/ 	.word	0x00003220
        /*0594*/ 	.word	0x000000ff
        /*0598*/ 	.word	0x00000008
        /*059c*/ 	.short	0x010a
        /*059e*/ 	.byte	0x06
	.zero		1


	//   ....[72]....
        /*05a0*/ 	.word	0x00003240
        /*05a4*/ 	.word	0x000000ff
        /*05a8*/ 	.word	0x00000008
        /*05ac*/ 	.short	0x010a
        /*05ae*/ 	.byte	0x06
	.zero		1


	//   ....[73]....
        /*05b0*/ 	.word	0x000033d0
        /*05b4*/ 	.word	0x000000ff
        /*05b8*/ 	.word	0x00000008
        /*05bc*/ 	.short	0x010a
        /*05be*/ 	.byte	0x06
	.zero		1


	//   ....[74]....
        /*05c0*/ 	.word	0x000033f0
        /*05c4*/ 	.word	0x000000ff
        /*05c8*/ 	.word	0x00000008
        /*05cc*/ 	.short	0x010a
        /*05ce*/ 	.byte	0x06
	.zero		1


	//   ....[75]....
        /*05d0*/ 	.word	0x000034b0
        /*05d4*/ 	.word	0x000000ff
        /*05d8*/ 	.word	0x00000000
        /*05dc*/ 	.short	0x0101
        /*05de*/ 	.byte	0x07
	.zero		1


	//   ....[76]....
        /*05e0*/ 	.word	0x000037f0
        /*05e4*/ 	.word	0x00000000
        /*05e8*/ 	.word	0x000000d0
        /*05ec*/ 	.short	0x010a
        /*05ee*/ 	.byte	0xff
	.zero		1


	//   ....[77]....
        /*05f0*/ 	.word	0x000038b0
        /*05f4*/ 	.word	0x00000000
        /*05f8*/ 	.word	0x00000000
        /*05fc*/ 	.short	0x0101
        /*05fe*/ 	.byte	0xff
	.zero		1


	//   ....[78]....
        /*0600*/ 	.word	0x00003970
        /*0604*/ 	.word	0x000000ff
        /*0608*/ 	.word	0x00000000
        /*060c*/ 	.short	0x010a
        /*060e*/ 	.byte	0x08
	.zero		1


	//   ....[79]....
        /*0610*/ 	.word	0x00003980
        /*0614*/ 	.word	0x000000ff
        /*0618*/ 	.word	0x00000110
        /*061c*/ 	.short	0x010a
        /*061e*/ 	.byte	0x09
	.zero		1


	//   ....[80]....
        /*0620*/ 	.word	0x00003a30
        /*0624*/ 	.word	0x000000ff
        /*0628*/ 	.word	0x00000000
        /*062c*/ 	.short	0x010a
        /*062e*/ 	.byte	0x08
	.zero		1


	//   ....[81]....
        /*0630*/ 	.word	0x00003b60
        /*0634*/ 	.word	0x000000ff
        /*0638*/ 	.word	0x00000000
        /*063c*/ 	.short	0x010a
        /*063e*/ 	.byte	0x1e
	.zero		1


	//   ....[82]....
        /*0640*/ 	.word	0x00003e60
        /*0644*/ 	.word	0x000000ff
        /*0648*/ 	.word	0x00000000
        /*064c*/ 	.short	0x010a
        /*064e*/ 	.byte	0x08
	.zero		1


	//   ....[83]....
        /*0650*/ 	.word	0x00003ef0
        /*0654*/ 	.word	0x000000ff
        /*0658*/ 	.word	0x00000000
        /*065c*/ 	.short	0x010a
        /*065e*/ 	.byte	0x08
	.zero		1


	//   ....[84]....
        /*0660*/ 	.word	0x00003f80
        /*0664*/ 	.word	0x000000ff
        /*0668*/ 	.word	0x00000000
        /*066c*/ 	.short	0x010a
        /*066e*/ 	.byte	0x08
	.zero		1


	//   ....[85]....
        /*0670*/ 	.word	0x00004020
        /*0674*/ 	.word	0x00000000
        /*0678*/ 	.word	0x00000000
        /*067c*/ 	.short	0x010a
        /*067e*/ 	.byte	0xff
	.zero		1


	//   ....[86]....
        /*0680*/ 	.word	0x00004060
        /*0684*/ 	.word	0x00000000
        /*0688*/ 	.word	0x00000000
        /*068c*/ 	.short	0x010a
        /*068e*/ 	.byte	0xff
	.zero		1


	//   ....[87]....
        /*0690*/ 	.word	0x000040d0
        /*0694*/ 	.word	0x000000ff
        /*0698*/ 	.word	0x00000000
        /*069c*/ 	.short	0x0101
        /*069e*/ 	.byte	0x05
	.zero		1


	//   ....[88]....
        /*06a0*/ 	.word	0x00004110
        /*06a4*/ 	.word	0x000000ff
        /*06a8*/ 	.word	0x00000150
        /*06ac*/ 	.short	0x010a
        /*06ae*/ 	.byte	0x07
	.zero		1


	//   ....[89]....
        /*06b0*/ 	.word	0x00004160
        /*06b4*/ 	.word	0x000000ff
        /*06b8*/ 	.word	0x00000000
        /*06bc*/ 	.short	0x0101
        /*06be*/ 	.byte	0x05
	.zero		1


	//   ....[90]....
        /*06c0*/ 	.word	0x000045b0
        /*06c4*/ 	.word	0x00000000
        /*06c8*/ 	.word	0x000000d0
        /*06cc*/ 	.short	0x010a
        /*06ce*/ 	.byte	0xff
	.zero		1


	//   ....[91]....
        /*06d0*/ 	.word	0x00004670
        /*06d4*/ 	.word	0x00000000
        /*06d8*/ 	.word	0x00000000
        /*06dc*/ 	.short	0x0101
        /*06de*/ 	.byte	0xff
	.zero		1


	//   ....[92]....
        /*06e0*/ 	.word	0x00004990
        /*06e4*/ 	.word	0x000000ff
        /*06e8*/ 	.word	0x000000c8
        /*06ec*/ 	.short	0x010a
        /*06ee*/ 	.byte	0x07
	.zero		1


	//   ....[93]....
        /*06f0*/ 	.word	0x00004b80
        /*06f4*/ 	.word	0x000000ff
        /*06f8*/ 	.word	0x000000a0
        /*06fc*/ 	.short	0x010a
        /*06fe*/ 	.byte	0x07
	.zero		1


	//   ....[94]....
        /*0700*/ 	.word	0x00004d70
        /*0704*/ 	.word	0x000000ff
        /*0708*/ 	.word	0x00000080
        /*070c*/ 	.short	0x010b
        /*070e*/ 	.byte	0x07
	.zero		1


	//   ....[95]....
        /*0710*/ 	.word	0x00004d80
        /*0714*/ 	.word	0x000000ff
        /*0718*/ 	.word	0x00000000
        /*071c*/ 	.short	0x0101
        /*071e*/ 	.byte	0x0e
	.zero		1


	//   ....[96]....
        /*0720*/ 	.word	0x00004d90
        /*0724*/ 	.word	0x000000ff
        /*0728*/ 	.word	0x000000a8
        /*072c*/ 	.short	0x010a
        /*072e*/ 	.byte	0x07
	.zero		1


	//   ....[97]....
        /*0730*/ 	.word	0x00004f40
        /*0734*/ 	.word	0x000000ff
        /*0738*/ 	.word	0x00000088
        /*073c*/ 	.short	0x010b
        /*073e*/ 	.byte	0x07
	.zero		1


	//   ....[98]....
        /*0740*/ 	.word	0x00004f50
        /*0744*/ 	.word	0x000000ff
        /*0748*/ 	.word	0x00000000
        /*074c*/ 	.short	0x0101
        /*074e*/ 	.byte	0x0e
	.zero		1


	//   ....[99]....
        /*0750*/ 	.word	0x00004f60
        /*0754*/ 	.word	0x000000ff
        /*0758*/ 	.word	0x000000b0
        /*075c*/ 	.short	0x010a
        /*075e*/ 	.byte	0x07
	.zero		1


	//   ....[100]....
        /*0760*/ 	.word	0x00005150
        /*0764*/ 	.word	0x000000ff
        /*0768*/ 	.word	0x00000090
        /*076c*/ 	.short	0x010b
        /*076e*/ 	.byte	0x07
	.zero		1


	//   ....[101]....
        /*0770*/ 	.word	0x000051c0
        /*0774*/ 	.word	0x000000ff
        /*0778*/ 	.word	0x00000000
        /*077c*/ 	.short	0x0101
        /*077e*/ 	.byte	0x0e
	.zero		1


	//   ....[102]....
        /*0780*/ 	.word	0x000051d0
        /*0784*/ 	.word	0x000000ff
        /*0788*/ 	.word	0x000000b8
        /*078c*/ 	.short	0x010a
        /*078e*/ 	.byte	0x07
	.zero		1


	//   ....[103]....
        /*0790*/ 	.word	0x00005470
        /*0794*/ 	.word	0x000000ff
        /*0798*/ 	.word	0x00000098
        /*079c*/ 	.short	0x010b
        /*079e*/ 	.byte	0x07
	.zero		1


	//   ....[104]....
        /*07a0*/ 	.word	0x00005490
        /*07a4*/ 	.word	0x000000ff
        /*07a8*/ 	.word	0x00000000
        /*07ac*/ 	.short	0x0101
        /*07ae*/ 	.byte	0x0d
	.zero		1


	//   ....[105]....
        /*07b0*/ 	.word	0x000054c0
        /*07b4*/ 	.word	0x000000ff
        /*07b8*/ 	.word	0x000000a0
        /*07bc*/ 	.short	0x010a
        /*07be*/ 	.byte	0x07
	.zero		1


	//   ....[106]....
        /*07c0*/ 	.word	0x000054e0
        /*07c4*/ 	.word	0x000000ff
        /*07c8*/ 	.word	0x000000a8
        /*07cc*/ 	.short	0x010a
        /*07ce*/ 	.byte	0x07
	.zero		1


	//   ....[107]....
        /*07d0*/ 	.word	0x00005500
        /*07d4*/ 	.word	0x000000ff
        /*07d8*/ 	.word	0x000000b0
        /*07dc*/ 	.short	0x010a
        /*07de*/ 	.byte	0x07
	.zero		1


	//   ....[108]....
        /*07e0*/ 	.word	0x00005540
        /*07e4*/ 	.word	0x00000000
        /*07e8*/ 	.word	0x000000b8
        /*07ec*/ 	.short	0x010a
        /*07ee*/ 	.byte	0xff
	.zero		1


	//   ....[109]....
        /*07f0*/ 	.word	0x00005800
        /*07f4*/ 	.word	0x00000000
        /*07f8*/ 	.word	0x000000d0
        /*07fc*/ 	.short	0x010a
        /*07fe*/ 	.byte	0xff
	.zero		1


	//   ....[110]....
        /*0800*/ 	.word	0x000058c0
        /*0804*/ 	.word	0x00000000
        /*0808*/ 	.word	0x00000000
        /*080c*/ 	.short	0x0101
        /*080e*/ 	.byte	0xff
	.zero		1


	//   ....[111]....
        /*0810*/ 	.word	0x00006410
        /*0814*/ 	.word	0x000000ff
        /*0818*/ 	.word	0x00000080
        /*081c*/ 	.short	0x010a
        /*081e*/ 	.byte	0x04
	.zero		1


	//   ....[112]....
        /*0820*/ 	.word	0x00006430
        /*0824*/ 	.word	0x00000003
        /*0828*/ 	.word	0x000000f0
        /*082c*/ 	.short	0x010a
        /*082e*/ 	.byte	0xff
	.zero		1


	//   ....[113]....
        /*0830*/ 	.word	0x000065d0
        /*0834*/ 	.word	0x00000002
        /*0838*/ 	.word	0x00000080
        /*083c*/ 	.short	0x010a
        /*083e*/ 	.byte	0xff
	.zero		1


	//   ....[114]....
        /*0840*/ 	.word	0x00006760
        /*0844*/ 	.word	0x00000080
        /*0848*/ 	.word	0x000000f0
        /*084c*/ 	.short	0x010a
        /*084e*/ 	.byte	0xff
	.zero		1


	//   ....[115]....
        /*0850*/ 	.word	0x00006960
        /*0854*/ 	.word	0x00000080
        /*0858*/ 	.word	0x00000000
        /*085c*/ 	.short	0x0101
        /*085e*/ 	.byte	0xff
	.zero		1


	//   ....[116]....
        /*0860*/ 	.word	0x0000a4d0
        /*0864*/ 	.word	0x00000000
        /*0868*/ 	.word	0x00000000
        /*086c*/ 	.short	0x0101
        /*086e*/ 	.byte	0xff
	.zero		1


	//   ....[117]....
        /*0870*/ 	.word	0x0000a550
        /*0874*/ 	.word	0x00000002
        /*0878*/ 	.word	0x00000080
        /*087c*/ 	.short	0x010a
        /*087e*/ 	.byte	0xff
	.zero		1


	//   ....[118]....
        /*0880*/ 	.word	0x0000a7b0
        /*0884*/ 	.word	0x00000000
        /*0888*/ 	.word	0x00000000
        /*088c*/ 	.short	0x0101
        /*088e*/ 	.byte	0xff
	.zero		1


	//   ....[119]....
        /*0890*/ 	.word	0x0000a7d0
        /*0894*/ 	.word	0x00000002
        /*0898*/ 	.word	0x00000140
        /*089c*/ 	.short	0x010a
        /*089e*/ 	.byte	0xff
	.zero		1


	//   ....[120]....
        /*08a0*/ 	.word	0x0000a830
        /*08a4*/ 	.word	0x00000002
        /*08a8*/ 	.word	0x00000040
        /*08ac*/ 	.short	0x010a
        /*08ae*/ 	.byte	0xff
	.zero		1


	//   ....[121]....
        /*08b0*/ 	.word	0x0000a890
        /*08b4*/ 	.word	0x00000002
        /*08b8*/ 	.word	0x00000040
        /*08bc*/ 	.short	0x010a
        /*08be*/ 	.byte	0xff
	.zero		1


	//   ....[122]....
        /*08c0*/ 	.word	0x0000a8e0
        /*08c4*/ 	.word	0x00000002
        /*08c8*/ 	.word	0x000000d0
        /*08cc*/ 	.short	0x010a
        /*08ce*/ 	.byte	0xff
	.zero		1


	//   ....[123]....
        /*08d0*/ 	.word	0x0000a940
        /*08d4*/ 	.word	0x00000000
        /*08d8*/ 	.word	0x00000000
        /*08dc*/ 	.short	0x010a
        /*08de*/ 	.byte	0xff
	.zero		1


	//   ....[124]....
        /*08e0*/ 	.word	0x0000a9a0
        /*08e4*/ 	.word	0x00000000
        /*08e8*/ 	.word	0x00000000
        /*08ec*/ 	.short	0x010a
        /*08ee*/ 	.byte	0xff
	.zero		1


	//   ....[125]....
        /*08f0*/ 	.word	0x0000aa00
        /*08f4*/ 	.word	0x00000000
        /*08f8*/ 	.word	0x00000000
        /*08fc*/ 	.short	0x010a
        /*08fe*/ 	.byte	0xff
	.zero		1


	//   ....[126]....
        /*0900*/ 	.word	0x0000aa60
        /*0904*/ 	.word	0x00000000
        /*0908*/ 	.word	0x00000000
        /*090c*/ 	.short	0x010a
        /*090e*/ 	.byte	0xff
	.zero		1


	//   ....[127]....
        /*0910*/ 	.word	0x0000aac0
        /*0914*/ 	.word	0x00000000
        /*0918*/ 	.word	0x00000000
        /*091c*/ 	.short	0x010a
        /*091e*/ 	.byte	0xff
	.zero		1


	//   ....[128]....
        /*0920*/ 	.word	0x0000ab20
        /*0924*/ 	.word	0x00000000
        /*0928*/ 	.word	0x00000000
        /*092c*/ 	.short	0x010a
        /*092e*/ 	.byte	0xff
	.zero		1


	//   ....[129]....
        /*0930*/ 	.word	0x0000ab80
        /*0934*/ 	.word	0x00000000
        /*0938*/ 	.word	0x00000000
        /*093c*/ 	.short	0x010a
        /*093e*/ 	.byte	0xff
	.zero		1


	//   ....[130]....
        /*0940*/ 	.word	0x0000abd0
        /*0944*/ 	.word	0x00000000
        /*0948*/ 	.word	0x00000130
        /*094c*/ 	.short	0x010a
        /*094e*/ 	.byte	0xff
	.zero		1


	//   ....[131]....
        /*0950*/ 	.word	0x0000ac30
        /*0954*/ 	.word	0x00000000
        /*0958*/ 	.word	0x000000e0
        /*095c*/ 	.short	0x010a
        /*095e*/ 	.byte	0xff
	.zero		1


	//   ....[132]....
        /*0960*/ 	.word	0x0000ac80
        /*0964*/ 	.word	0x00000000
        /*0968*/ 	.word	0x000000d0
        /*096c*/ 	.short	0x010a
        /*096e*/ 	.byte	0xff
	.zero		1


	//   ....[133]....
        /*0970*/ 	.word	0x0000ace0
        /*0974*/ 	.word	0x00000000
        /*0978*/ 	.word	0x000000e0
        /*097c*/ 	.short	0x010a
        /*097e*/ 	.byte	0xff
	.zero		1


	//   ....[134]....
        /*0980*/ 	.word	0x0000ad40
        /*0984*/ 	.word	0x00000004
        /*0988*/ 	.word	0x00000008
        /*098c*/ 	.short	0x010a
        /*098e*/ 	.byte	0xff
	.zero		1


	//   ....[135]....
        /*0990*/ 	.word	0x0000ae20
        /*0994*/ 	.word	0x00000002
        /*0998*/ 	.word	0x00000008
        /*099c*/ 	.short	0x010a
        /*099e*/ 	.byte	0xff
	.zero		1


	//   ....[136]....
        /*09a0*/ 	.word	0x0000ae70
        /*09a4*/ 	.word	0x00000000
        /*09a8*/ 	.word	0x000000d0
        /*09ac*/ 	.short	0x010a
        /*09ae*/ 	.byte	0xff
	.zero		1


	//   ....[137]....
        /*09b0*/ 	.word	0x0000aed0
        /*09b4*/ 	.word	0x00000000
        /*09b8*/ 	.word	0x00000110
        /*09bc*/ 	.short	0x010a
        /*09be*/ 	.byte	0xff
	.zero		1


	//   ....[138]....
        /*09c0*/ 	.word	0x0000af30
        /*09c4*/ 	.word	0x00000000
        /*09c8*/ 	.word	0x00000000
        /*09cc*/ 	.short	0x010a
        /*09ce*/ 	.byte	0xff
	.zero		1


	//   ....[139]....
        /*09d0*/ 	.word	0x0000af90
        /*09d4*/ 	.word	0x00000000
        /*09d8*/ 	.word	0x00000000
        /*09dc*/ 	.short	0x010a
        /*09de*/ 	.byte	0xff
	.zero		1


	//   ....[140]....
        /*09e0*/ 	.word	0x0000aff0
        /*09e4*/ 	.word	0x00000000
        /*09e8*/ 	.word	0x00000000
        /*09ec*/ 	.short	0x010a
        /*09ee*/ 	.byte	0xff
	.zero		1


	//   ....[141]....
        /*09f0*/ 	.word	0x0000b050
        /*09f4*/ 	.word	0x00000000
        /*09f8*/ 	.word	0x00000000
        /*09fc*/ 	.short	0x010a
        /*09fe*/ 	.byte	0xff
	.zero		1


	//   ....[142]....
        /*0a00*/ 	.word	0x0000b0b0
        /*0a04*/ 	.word	0x00000000
        /*0a08*/ 	.word	0x00000150
        /*0a0c*/ 	.short	0x010a
        /*0a0e*/ 	.byte	0xff
	.zero		1


	//   ....[143]....
        /*0a10*/ 	.word	0x0000b100
        /*0a14*/ 	.word	0x00000000
        /*0a18*/ 	.word	0x000000d0
        /*0a1c*/ 	.short	0x010a
        /*0a1e*/ 	.byte	0xff
	.zero		1


	//   ....[144]....
        /*0a20*/ 	.word	0x0000b160
        /*0a24*/ 	.word	0x00000000
        /*0a28*/ 	.word	0x000000c8
        /*0a2c*/ 	.short	0x010a
        /*0a2e*/ 	.byte	0xff
	.zero		1


	//   ....[145]....
        /*0a30*/ 	.word	0x0000b1c0
        /*0a34*/ 	.word	0x00000000
        /*0a38*/ 	.word	0x000000a0
        /*0a3c*/ 	.short	0x010a
        /*0a3e*/ 	.byte	0xff
	.zero		1


	//   ....[146]....
        /*0a40*/ 	.word	0x0000b220
        /*0a44*/ 	.word	0x00000000
        /*0a48*/ 	.word	0x000000a8
        /*0a4c*/ 	.short	0x010a
        /*0a4e*/ 	.byte	0xff
	.zero		1


	//   ....[147]....
        /*0a50*/ 	.word	0x0000b280
        /*0a54*/ 	.word	0x00000000
        /*0a58*/ 	.word	0x000000b0
        /*0a5c*/ 	.short	0x010a
        /*0a5e*/ 	.byte	0xff
	.zero		1


	//   ....[148]....
        /*0a60*/ 	.word	0x0000b2e0
        /*0a64*/ 	.word	0x00000000
        /*0a68*/ 	.word	0x000000b8
        /*0a6c*/ 	.short	0x010a
        /*0a6e*/ 	.byte	0xff
	.zero		1


	//   ....[149]....
        /*0a70*/ 	.word	0x0000b340
        /*0a74*/ 	.word	0x00000000
        /*0a78*/ 	.word	0x000000a0
        /*0a7c*/ 	.short	0x010a
        /*0a7e*/ 	.byte	0xff
	.zero		1


	//   ....[150]....
        /*0a80*/ 	.word	0x0000b3a0
        /*0a84*/ 	.word	0x00000000
        /*0a88*/ 	.word	0x000000a8
        /*0a8c*/ 	.short	0x010a
        /*0a8e*/ 	.byte	0xff
	.zero		1


	//   ....[151]....
        /*0a90*/ 	.word	0x0000b400
        /*0a94*/ 	.word	0x00000000
        /*0a98*/ 	.word	0x000000b0
        /*0a9c*/ 	.short	0x010a
        /*0a9e*/ 	.byte	0xff
	.zero		1


	//   ....[152]....
        /*0aa0*/ 	.word	0x0000b450
        /*0aa4*/ 	.word	0x00000000
        /*0aa8*/ 	.word	0x000000d0
        /*0aac*/ 	.short	0x010a
        /*0aae*/ 	.byte	0xff
	.zero		1


	//   ....[153]....
        /*0ab0*/ 	.word	0x0000b4a0
        /*0ab4*/ 	.word	0x00000002
        /*0ab8*/ 	.word	0x00000080
        /*0abc*/ 	.short	0x010a
        /*0abe*/ 	.byte	0xff
	.zero		1


	//   ....[154]....
        /*0ac0*/ 	.word	0x0000b4f0
        /*0ac4*/ 	.word	0x00000080
        /*0ac8*/ 	.word	0x000000f0
        /*0acc*/ 	.short	0x010a
        /*0ace*/ 	.byte	0xff
	.zero		1


	//----- nvinfo : EIATTR_NUM_MBARRIERS
	.align		4
.L_49:
        /*0ad0*/ 	.byte	0x03, 0x38
        /*0ad2*/ 	.short	0x002b


	//----- nvinfo : EIATTR_EXIT_INSTR_OFFSETS
	.align		4
        /*0ad4*/ 	.byte	0x04, 0x1c
        /*0ad6*/ 	.short	(.L_51 - .L_50)


	//   ....[0]....
.L_50:
        /*0ad8*/ 	.word	0x00002ab0


	//   ....[1]....
        /*0adc*/ 	.word	0x00002fb0


	//   ....[2]....
        /*0ae0*/ 	.word	0x00003010


	//   ....[3]....
        /*0ae4*/ 	.word	0x00004390


	//   ....[4]....
        /*0ae8*/ 	.word	0x00005570


	//   ....[5]....
        /*0aec*/ 	.word	0x000055b0


	//   ....[6]....
        /*0af0*/ 	.word	0x0000a690


	//   ....[7]....
        /*0af4*/ 	.word	0x0000a710


	//   ....[8]....
        /*0af8*/ 	.word	0x0000a740


	//   ....[9]....
        /*0afc*/ 	.word	0x0000a7c0


	//----- nvinfo : EIATTR_MAX_THREADS
	.align		4
.L_51:
        /*0b00*/ 	.byte	0x04, 0x05
        /*0b02*/ 	.short	(.L_53 - .L_52)
.L_52:
        /*0b04*/ 	.word	0x00000100
        /*0b08*/ 	.word	0x00000001
        /*0b0c*/ 	.word	0x00000001


	//----- nvinfo : EIATTR_CRS_STACK_SIZE
	.align		4
.L_53:
        /*0b10*/ 	.byte	0x04, 0x1e
        /*0b12*/ 	.short	(.L_55 - .L_54)
.L_54:
        /*0b14*/ 	.word	0x00000000


	//----- nvinfo : EIATTR_CBANK_PARAM_SIZE
	.align		4
.L_55:
        /*0b18*/ 	.byte	0x03, 0x19
        /*0b1a*/ 	.short	0x0800


	//----- nvinfo : EIATTR_PARAM_CBANK
	.align		4
        /*0b1c*/ 	.byte	0x04, 0x0a
        /*0b1e*/ 	.short	(.L_57 - .L_56)
	.align		4
.L_56:
        /*0b20*/ 	.word	index@(.nv.constant0._ZN7cutlass13device_kernelINS_4gemm6kernel13GemmUniversalIN4cute5tupleIJiiiiEEENS1_10collective13CollectiveMmaINS1_35MainloopSm100TmaUmmaWarpSpecializedILi8ELi2ELi4ENS5_IJNS4_1CILi2EEENSA_ILi1EEESC_EEEEENS5_IJNSA_ILi128EEENSA_ILi256EEENSA_ILi64EEEEEENS_6half_tENS5_IJlSC_lEEESJ_SK_NS4_8TiledMMAINS4_8MMA_AtomIJNS4_26SM100_MMA_F16BF16_2x1SM_SSISJ_SJ_fLi128ELi256ELNS4_4UMMA5MajorE0ELSP_0ELNSO_7ScaleInE0ELSQ_0EEEEEENS4_6LayoutINS5_IJSC_SC_SC_EEENS5_IJNSA_ILi0EEESV_SV_EEEEENS5_IJNS4_10UnderscoreESY_SY_EEEEENS4_18SM100_TMA_2SM_LOADENS4_14ComposedLayoutINS4_7SwizzleILi3ELi4ELi3EEENS4_18smem_ptr_flag_bitsILi16EEENST_INS5_IJNSA_ILi8EEESH_EEENS5_IJSH_SC_EEEEEEEvNS4_8identityES11_S1B_vS1C_EENS_8epilogue10collective18CollectiveEpilogueINS1E_23Sm100TmaWarpSpecializedILi4ELi2ELi32ELb1ELb0EEEJNS5_IJSH_SG_SH_EEENS5_IJNST_ISH_SC_EENST_INS5_IJNSA_ILi32EEESB_EEENS5_IJSC_SF_EEEEEEEESJ_SK_SJ_SK_NS1E_6fusion15FusionCallbacksIS1I_NS1Q_13LinCombEltActINS1E_6thread7SigmoidESJ_fSJ_fLNS_15FloatRoundStyleE2EEES1J_S1P_JEEENS4_5SM1004TMEM4LOAD26SM100_TMEM_LOAD_32dp32b32xENS4_13SM90_TMA_LOADENS12_INS13_ILi2ELi4ELi3EEES16_NST_INS5_IJS17_S1L_EEENS5_IJS1L_SC_EEEEEEENS4_39AutoVectorizingCopyWithAssumedAlignmentILi128EEENS4_14SM90_TMA_STOREES27_S29_S29_EEEvvEEEEvNT_6ParamsE)
        /*0b24*/ 	.short	0x0380
        /*0b26*/ 	.short	0x0800


	//----- nvinfo : EIATTR_SW_WAR
	.align		4
.L_57:
        /*0b28*/ 	.byte	0x04, 0x36
        /*0b2a*/ 	.short	(.L_59 - .L_58)
.L_58:
        /*0b2c*/ 	.word	0x00000008
.L_59:


//--------------------- .nv.callgraph             --------------------------
	.section	.nv.callgraph,"",@"SHT_CUDA_CALLGRAPH"
	.align	4
	.sectionentsize	8
	.align		4
        /*0000*/ 	.word	0x00000000
	.align		4
        /*0004*/ 	.word	0xffffffff
	.align		4
        /*0008*/ 	.word	index@(_ZN7cutlass13device_kernelINS_4gemm6kernel13GemmUniversalIN4cute5tupleIJiiiiEEENS1_10collective13CollectiveMmaINS1_35MainloopSm100TmaUmmaWarpSpecializedILi8ELi2ELi4ENS5_IJNS4_1CILi2EEENSA_ILi1EEESC_EEEEENS5_IJNSA_ILi128EEENSA_ILi256EEENSA_ILi64EEEEEENS_6half_tENS5_IJlSC_lEEESJ_SK_NS4_8TiledMMAINS4_8MMA_AtomIJNS4_26SM100_MMA_F16BF16_2x1SM_SSISJ_SJ_fLi128ELi256ELNS4_4UMMA5MajorE0ELSP_0ELNSO_7ScaleInE0ELSQ_0EEEEEENS4_6LayoutINS5_IJSC_SC_SC_EEENS5_IJNSA_ILi0EEESV_SV_EEEEENS5_IJNS4_10UnderscoreESY_SY_EEEEENS4_18SM100_TMA_2SM_LOADENS4_14ComposedLayoutINS4_7SwizzleILi3ELi4ELi3EEENS4_18smem_ptr_flag_bitsILi16EEENST_INS5_IJNSA_ILi8EEESH_EEENS5_IJSH_SC_EEEEEEEvNS4_8identityES11_S1B_vS1C_EENS_8epilogue10collective18CollectiveEpilogueINS1E_23Sm100TmaWarpSpecializedILi4ELi2ELi32ELb1ELb0EEEJNS5_IJSH_SG_SH_EEENS5_IJNST_ISH_SC_EENST_INS5_IJNSA_ILi32EEESB_EEENS5_IJSC_SF_EEEEEEEESJ_SK_SJ_SK_NS1E_6fusion15FusionCallbacksIS1I_NS1Q_13LinCombEltActINS1E_6thread7SigmoidESJ_fSJ_fLNS_15FloatRoundStyleE2EEES1J_S1P_JEEENS4_5SM1004TMEM4LOAD26SM100_TMEM_LOAD_32dp32b32xENS4_13SM90_TMA_LOADENS12_INS13_ILi2ELi4ELi3EEES16_NST_INS5_IJS17_S1L_EEENS5_IJS1L_SC_EEEEEEENS4_39AutoVectorizingCopyWithAssumedAlignmentILi128EEENS4_14SM90_TMA_STOREES27_S29_S29_EEEvvEEEEvNT_6ParamsE)
	.align		4
        /*000c*/ 	.word	index@(__assertfail)
	.align		4
        /*0010*/ 	.word	0x00000000
	.align		4
        /*0014*/ 	.word	0xfffffffe
	.align		4
        /*0018*/ 	.word	0x00000000
	.align		4
        /*001c*/ 	.word	0xfffffffd
	.align		4
        /*0020*/ 	.word	0x00000000
	.align		4
        /*0024*/ 	.word	0xfffffffc


//--------------------- .nv.constant4             --------------------------
	.section	.nv.constant4,"a",@progbits
	.align	8
	.align		8
.nv.constant4:
        /*0000*/ 	.dword	__assertfail
	.align		8
        /*0008*/ 	.dword	__unnamed_1
	.align		8
        /*0010*/ 	.dword	__unnamed_2
	.align		8
        /*0018*/ 	.dword	_ZN39_INTERNAL_420dd882_4_k_cu_c977bfb4_29214cuda3std3__45__cpo5beginE
	.align		8
        /*0020*/ 	.dword	_ZN39_INTERNAL_420dd882_4_k_cu_c977bfb4_29214cuda3std3__45__cpo3endE
	.align		8
        /*0028*/ 	.dword	_ZN39_INTERNAL_420dd882_4_k_cu_c977bfb4_29214cuda3std3__45__cpo6cbeginE
	.align		8
        /*0030*/ 	.dword	_ZN39_INTERNAL_420dd882_4_k_cu_c977bfb4_29214cuda3std3__45__cpo4cendE
	.align		8
        /*0038*/ 	.dword	_ZN39_INTERNAL_420dd882_4_k_cu_c977bfb4_29214cuda3std3__441_GLOBAL__N__420dd882_4_k_cu_c977bfb4_29216ignoreE
	.align		8
        /*0040*/ 	.dword	_ZN39_INTERNAL_420dd882_4_k_cu_c977bfb4_29214cuda3std3__419piecewise_constructE
	.align		8
        /*0048*/ 	.dword	_ZN39_INTERNAL_420dd882_4_k_cu_c977bfb4_29214cuda3std3__48in_placeE
	.align		8
        /*0050*/ 	.dword	_ZN39_INTERNAL_420dd882_4_k_cu_c977bfb4_29214cuda3std6ranges3__45__cpo4swapE
	.align		8
        /*0058*/ 	.dword	_ZN39_INTERNAL_420dd882_4_k_cu_c977bfb4_29214cuda3std6ranges3__45__cpo9iter_moveE
	.align		8
        /*0060*/ 	.dword	_ZN39_INTERNAL_420dd882_4_k_cu_c977bfb4_29214cute7productE
	.align		8
        /*0068*/ 	.dword	_ZN39_INTERNAL_420dd882_4_k_cu_c977bfb4_29214cute1_E
	.align		8
        /*0070*/ 	.dword	$str$25
	.align		8
        /*0078*/ 	.dword	$str$26
	.align		8
        /*0080*/ 	.dword	$str$27
	.align		8
        /*0088*/ 	.dword	$str$28


//--------------------- .text._ZN7cutlass13device_kernelINS_4gemm6kernel13GemmUniversalIN4cute5tupleIJiiiiEEENS1_10collective13CollectiveMmaINS1_35MainloopSm100TmaUmmaWarpSpecializedILi8ELi2ELi4ENS5_IJNS4_1CILi2EEENSA_ILi1EEESC_EEEEENS5_IJNSA_ILi128EEENSA_ILi256EEENSA_ILi64EEEEEENS_6half_tENS5_IJlSC_lEEESJ_SK_NS4_8TiledMMAINS4_8MMA_AtomIJNS4_26SM100_MMA_F16BF16_2x1SM_SSISJ_SJ_fLi128ELi256ELNS4_4UMMA5MajorE0ELSP_0ELNSO_7ScaleInE0ELSQ_0EEEEEENS4_6LayoutINS5_IJSC_SC_SC_EEENS5_IJNSA_ILi0EEESV_SV_EEEEENS5_IJNS4_10UnderscoreESY_SY_EEEEENS4_18SM100_TMA_2SM_LOADENS4_14ComposedLayoutINS4_7SwizzleILi3ELi4ELi3EEENS4_18smem_ptr_flag_bitsILi16EEENST_INS5_IJNSA_ILi8EEESH_EEENS5_IJSH_SC_EEEEEEEvNS4_8identityES11_S1B_vS1C_EENS_8epilogue10collective18CollectiveEpilogueINS1E_23Sm100TmaWarpSpecializedILi4ELi2ELi32ELb1ELb0EEEJNS5_IJSH_SG_SH_EEENS5_IJNST_ISH_SC_EENST_INS5_IJNSA_ILi32EEESB_EEENS5_IJSC_SF_EEEEEEEESJ_SK_SJ_SK_NS1E_6fusion15FusionCallbacksIS1I_NS1Q_13LinCombEltActINS1E_6thread7SigmoidESJ_fSJ_fLNS_15FloatRoundStyleE2EEES1J_S1P_JEEENS4_5SM1004TMEM4LOAD26SM100_TMEM_LOAD_32dp32b32xENS4_13SM90_TMA_LOADENS12_INS13_ILi2ELi4ELi3EEES16_NST_INS5_IJS17_S1L_EEENS5_IJS1L_SC_EEEEEEENS4_39AutoVectorizingCopyWithAssumedAlignmentILi128EEENS4_14SM90_TMA_STOREES27_S29_S29_EEEvvEEEEvNT_6ParamsE --------------------------
	.section	.text._ZN7cutlass13device_kernelINS_4gemm6kernel13GemmUniversalIN4cute5tupleIJiiiiEEENS1_10collective13CollectiveMmaINS1_35MainloopSm100TmaUmmaWarpSpecializedILi8ELi2ELi4ENS5_IJNS4_1CILi2EEENSA_ILi1EEESC_EEEEENS5_IJNSA_ILi128EEENSA_ILi256EEENSA_ILi64EEEEEENS_6half_tENS5_IJlSC_lEEESJ_SK_NS4_8TiledMMAINS4_8MMA_AtomIJNS4_26SM100_MMA_F16BF16_2x1SM_SSISJ_SJ_fLi128ELi256ELNS4_4UMMA5MajorE0ELSP_0ELNSO_7ScaleInE0ELSQ_0EEEEEENS4_6LayoutINS5_IJSC_SC_SC_EEENS5_IJNSA_ILi0EEESV_SV_EEEEENS5_IJNS4_10UnderscoreESY_SY_EEEEENS4_18SM100_TMA_2SM_LOADENS4_14ComposedLayoutINS4_7SwizzleILi3ELi4ELi3EEENS4_18smem_ptr_flag_bitsILi16EEENST_INS5_IJNSA_ILi8EEESH_EEENS5_IJSH_SC_EEEEEEEvNS4_8identityES11_S1B_vS1C_EENS_8epilogue10collective18CollectiveEpilogueINS1E_23Sm100TmaWarpSpecializedILi4ELi2ELi32ELb1ELb0EEEJNS5_IJSH_SG_SH_EEENS5_IJNST_ISH_SC_EENST_INS5_IJNSA_ILi32EEESB_EEENS5_IJSC_SF_EEEEEEEESJ_SK_SJ_SK_NS1E_6fusion15FusionCallbacksIS1I_NS1Q_13LinCombEltActINS1E_6thread7SigmoidESJ_fSJ_fLNS_15FloatRoundStyleE2EEES1J_S1P_JEEENS4_5SM1004TMEM4LOAD26SM100_TMEM_LOAD_32dp32b32xENS4_13SM90_TMA_LOADENS12_INS13_ILi2ELi4ELi3EEES16_NST_INS5_IJS17_S1L_EEENS5_IJS1L_SC_EEEEEEENS4_39AutoVectorizingCopyWithAssumedAlignmentILi128EEENS4_14SM90_TMA_STOREES27_S29_S29_EEEvvEEEEvNT_6ParamsE,"ax",@progbits
	.align	128
.text._ZN7cutlass13device_kernelINS_4gemm6kernel13GemmUniversalIN4cute5tupleIJiiiiEEENS1_10collective13CollectiveMmaINS1_35MainloopSm100TmaUmmaWarpSpecializedILi8ELi2ELi4ENS5_IJNS4_1CILi2EEENSA_ILi1EEESC_EEEEENS5_IJNSA_ILi128EEENSA_ILi256EEENSA_ILi64EEEEEENS_6half_tENS5_IJlSC_lEEESJ_SK_NS4_8TiledMMAINS4_8MMA_AtomIJNS4_26SM100_MMA_F16BF16_2x1SM_SSISJ_SJ_fLi128ELi256ELNS4_4UMMA5MajorE0ELSP_0ELNSO_7ScaleInE0ELSQ_0EEEEEENS4_6LayoutINS5_IJSC_SC_SC_EEENS5_IJNSA_ILi0EEESV_SV_EEEEENS5_IJNS4_10UnderscoreESY_SY_EEEEENS4_18SM100_TMA_2SM_LOADENS4_14ComposedLayoutINS4_7SwizzleILi3ELi4ELi3EEENS4_18smem_ptr_flag_bitsILi16EEENST_INS5_IJNSA_ILi8EEESH_EEENS5_IJSH_SC_EEEEEEEvNS4_8identityES11_S1B_vS1C_EENS_8epilogue10collective18CollectiveEpilogueINS1E_23Sm100TmaWarpSpecializedILi4ELi2ELi32ELb1ELb0EEEJNS5_IJSH_SG_SH_EEENS5_IJNST_ISH_SC_EENST_INS5_IJNSA_ILi32EEESB_EEENS5_IJSC_SF_EEEEEEEESJ_SK_SJ_SK_NS1E_6fusion15FusionCallbacksIS1I_NS1Q_13LinCombEltActINS1E_6thread7SigmoidESJ_fSJ_fLNS_15FloatRoundStyleE2EEES1J_S1P_JEEENS4_5SM1004TMEM4LOAD26SM100_TMEM_LOAD_32dp32b32xENS4_13SM90_TMA_LOADENS12_INS13_ILi2ELi4ELi3EEES16_NST_INS5_IJS17_S1L_EEENS5_IJS1L_SC_EEEEEEENS4_39AutoVectorizingCopyWithAssumedAlignmentILi128EEENS4_14SM90_TMA_STOREES27_S29_S29_EEEvvEEEEvNT_6ParamsE:
        .type           _ZN7cutlass13device_kernelINS_4gemm6kernel13GemmUniversalIN4cute5tupleIJiiiiEEENS1_10collective13CollectiveMmaINS1_35MainloopSm100TmaUmmaWarpSpecializedILi8ELi2ELi4ENS5_IJNS4_1CILi2EEENSA_ILi1EEESC_EEEEENS5_IJNSA_ILi128EEENSA_ILi256EEENSA_ILi64EEEEEENS_6half_tENS5_IJlSC_lEEESJ_SK_NS4_8TiledMMAINS4_8MMA_AtomIJNS4_26SM100_MMA_F16BF16_2x1SM_SSISJ_SJ_fLi128ELi256ELNS4_4UMMA5MajorE0ELSP_0ELNSO_7ScaleInE0ELSQ_0EEEEEENS4_6LayoutINS5_IJSC_SC_SC_EEENS5_IJNSA_ILi0EEESV_SV_EEEEENS5_IJNS4_10UnderscoreESY_SY_EEEEENS4_18SM100_TMA_2SM_LOADENS4_14ComposedLayoutINS4_7SwizzleILi3ELi4ELi3EEENS4_18smem_ptr_flag_bitsILi16EEENST_INS5_IJNSA_ILi8EEESH_EEENS5_IJSH_SC_EEEEEEEvNS4_8identityES11_S1B_vS1C_EENS_8epilogue10collective18CollectiveEpilogueINS1E_23Sm100TmaWarpSpecializedILi4ELi2ELi32ELb1ELb0EEEJNS5_IJSH_SG_SH_EEENS5_IJNST_ISH_SC_EENST_INS5_IJNSA_ILi32EEESB_EEENS5_IJSC_SF_EEEEEEEESJ_SK_SJ_SK_NS1E_6fusion15FusionCallbacksIS1I_NS1Q_13LinCombEltActINS1E_6thread7SigmoidESJ_fSJ_fLNS_15FloatRoundStyleE2EEES1J_S1P_JEEENS4_5SM1004TMEM4LOAD26SM100_TMEM_LOAD_32dp32b32xENS4_13SM90_TMA_LOADENS12_INS13_ILi2ELi4ELi3EEES16_NST_INS5_IJS17_S1L_EEENS5_IJS1L_SC_EEEEEEENS4_39AutoVectorizingCopyWithAssumedAlignmentILi128EEENS4_14SM90_TMA_STOREES27_S29_S29_EEEvvEEEEvNT_6ParamsE,@function
        .size           _ZN7cutlass13device_kernelINS_4gemm6kernel13GemmUniversalIN4cute5tupleIJiiiiEEENS1_10collective13CollectiveMmaINS1_35MainloopSm100TmaUmmaWarpSpecializedILi8ELi2ELi4ENS5_IJNS4_1CILi2EEENSA_ILi1EEESC_EEEEENS5_IJNSA_ILi128EEENSA_ILi256EEENSA_ILi64EEEEEENS_6half_tENS5_IJlSC_lEEESJ_SK_NS4_8TiledMMAINS4_8MMA_AtomIJNS4_26SM100_MMA_F16BF16_2x1SM_SSISJ_SJ_fLi128ELi256ELNS4_4UMMA5MajorE0ELSP_0ELNSO_7ScaleInE0ELSQ_0EEEEEENS4_6LayoutINS5_IJSC_SC_SC_EEENS5_IJNSA_ILi0EEESV_SV_EEEEENS5_IJNS4_10UnderscoreESY_SY_EEEEENS4_18SM100_TMA_2SM_LOADENS4_14ComposedLayoutINS4_7SwizzleILi3ELi4ELi3EEENS4_18smem_ptr_flag_bitsILi16EEENST_INS5_IJNSA_ILi8EEESH_EEENS5_IJSH_SC_EEEEEEEvNS4_8identityES11_S1B_vS1C_EENS_8epilogue10collective18CollectiveEpilogueINS1E_23Sm100TmaWarpSpecializedILi4ELi2ELi32ELb1ELb0EEEJNS5_IJSH_SG_SH_EEENS5_IJNST_ISH_SC_EENST_INS5_IJNSA_ILi32EEESB_EEENS5_IJSC_SF_EEEEEEEESJ_SK_SJ_SK_NS1E_6fusion15FusionCallbacksIS1I_NS1Q_13LinCombEltActINS1E_6thread7SigmoidESJ_fSJ_fLNS_15FloatRoundStyleE2EEES1J_S1P_JEEENS4_5SM1004TMEM4LOAD26SM100_TMEM_LOAD_32dp32b32xENS4_13SM90_TMA_LOADENS12_INS13_ILi2ELi4ELi3EEES16_NST_INS5_IJS17_S1L_EEENS5_IJS1L_SC_EEEEEEENS4_39AutoVectorizingCopyWithAssumedAlignmentILi128EEENS4_14SM90_TMA_STOREES27_S29_S29_EEEvvEEEEvNT_6ParamsE,(.L_x_294 - _ZN7cutlass13device_kernelINS_4gemm6kernel13GemmUniversalIN4cute5tupleIJiiiiEEENS1_10collective13CollectiveMmaINS1_35MainloopSm100TmaUmmaWarpSpecializedILi8ELi2ELi4ENS5_IJNS4_1CILi2EEENSA_ILi1EEESC_EEEEENS5_IJNSA_ILi128EEENSA_ILi256EEENSA_ILi64EEEEEENS_6half_tENS5_IJlSC_lEEESJ_SK_NS4_8TiledMMAINS4_8MMA_AtomIJNS4_26SM100_MMA_F16BF16_2x1SM_SSISJ_SJ_fLi128ELi256ELNS4_4UMMA5MajorE0ELSP_0ELNSO_7ScaleInE0ELSQ_0EEEEEENS4_6LayoutINS5_IJSC_SC_SC_EEENS5_IJNSA_ILi0EEESV_SV_EEEEENS5_IJNS4_10UnderscoreESY_SY_EEEEENS4_18SM100_TMA_2SM_LOADENS4_14ComposedLayoutINS4_7SwizzleILi3ELi4ELi3EEENS4_18smem_ptr_flag_bitsILi16EEENST_INS5_IJNSA_ILi8EEESH_EEENS5_IJSH_SC_EEEEEEEvNS4_8identityES11_S1B_vS1C_EENS_8epilogue10collective18CollectiveEpilogueINS1E_23Sm100TmaWarpSpecializedILi4ELi2ELi32ELb1ELb0EEEJNS5_IJSH_SG_SH_EEENS5_IJNST_ISH_SC_EENST_INS5_IJNSA_ILi32EEESB_EEENS5_IJSC_SF_EEEEEEEESJ_SK_SJ_SK_NS1E_6fusion15FusionCallbacksIS1I_NS1Q_13LinCombEltActINS1E_6thread7SigmoidESJ_fSJ_fLNS_15FloatRoundStyleE2EEES1J_S1P_JEEENS4_5SM1004TMEM4LOAD26SM100_TMEM_LOAD_32dp32b32xENS4_13SM90_TMA_LOADENS12_INS13_ILi2ELi4ELi3EEES16_NST_INS5_IJS17_S1L_EEENS5_IJS1L_SC_EEEEEEENS4_39AutoVectorizingCopyWithAssumedAlignmentILi128EEENS4_14SM90_TMA_STOREES27_S29_S29_EEEvvEEEEvNT_6ParamsE)
        .other          _ZN7cutlass13device_kernelINS_4gemm6kernel13GemmUniversalIN4cute5tupleIJiiiiEEENS1_10collective13CollectiveMmaINS1_35MainloopSm100TmaUmmaWarpSpecializedILi8ELi2ELi4ENS5_IJNS4_1CILi2EEENSA_ILi1EEESC_EEEEENS5_IJNSA_ILi128EEENSA_ILi256EEENSA_ILi64EEEEEENS_6half_tENS5_IJlSC_lEEESJ_SK_NS4_8TiledMMAINS4_8MMA_AtomIJNS4_26SM100_MMA_F16BF16_2x1SM_SSISJ_SJ_fLi128ELi256ELNS4_4UMMA5MajorE0ELSP_0ELNSO_7ScaleInE0ELSQ_0EEEEEENS4_6LayoutINS5_IJSC_SC_SC_EEENS5_IJNSA_ILi0EEESV_SV_EEEEENS5_IJNS4_10UnderscoreESY_SY_EEEEENS4_18SM100_TMA_2SM_LOADENS4_14ComposedLayoutINS4_7SwizzleILi3ELi4ELi3EEENS4_18smem_ptr_flag_bitsILi16EEENST_INS5_IJNSA_ILi8EEESH_EEENS5_IJSH_SC_EEEEEEEvNS4_8identityES11_S1B_vS1C_EENS_8epilogue10collective18CollectiveEpilogueINS1E_23Sm100TmaWarpSpecializedILi4ELi2ELi32ELb1ELb0EEEJNS5_IJSH_SG_SH_EEENS5_IJNST_ISH_SC_EENST_INS5_IJNSA_ILi32EEESB_EEENS5_IJSC_SF_EEEEEEEESJ_SK_SJ_SK_NS1E_6fusion15FusionCallbacksIS1I_NS1Q_13LinCombEltActINS1E_6thread7SigmoidESJ_fSJ_fLNS_15FloatRoundStyleE2EEES1J_S1P_JEEENS4_5SM1004TMEM4LOAD26SM100_TMEM_LOAD_32dp32b32xENS4_13SM90_TMA_LOADENS12_INS13_ILi2ELi4ELi3EEES16_NST_INS5_IJS17_S1L_EEENS5_IJS1L_SC_EEEEEEENS4_39AutoVectorizingCopyWithAssumedAlignmentILi128EEENS4_14SM90_TMA_STOREES27_S29_S29_EEEvvEEEEvNT_6ParamsE,@"STO_CUDA_ENTRY STV_DEFAULT"
_ZN7cutlass13device_kernelINS_4gemm6kernel13GemmUniversalIN4cute5tupleIJiiiiEEENS1_10collective13CollectiveMmaINS1_35MainloopSm100TmaUmmaWarpSpecializedILi8ELi2ELi4ENS5_IJNS4_1CILi2EEENSA_ILi1EEESC_EEEEENS5_IJNSA_ILi128EEENSA_ILi256EEENSA_ILi64EEEEEENS_6half_tENS5_IJlSC_lEEESJ_SK_NS4_8TiledMMAINS4_8MMA_AtomIJNS4_26SM100_MMA_F16BF16_2x1SM_SSISJ_SJ_fLi128ELi256ELNS4_4UMMA5MajorE0ELSP_0ELNSO_7ScaleInE0ELSQ_0EEEEEENS4_6LayoutINS5_IJSC_SC_SC_EEENS5_IJNSA_ILi0EEESV_SV_EEEEENS5_IJNS4_10UnderscoreESY_SY_EEEEENS4_18SM100_TMA_2SM_LOADENS4_14ComposedLayoutINS4_7SwizzleILi3ELi4ELi3EEENS4_18smem_ptr_flag_bitsILi16EEENST_INS5_IJNSA_ILi8EEESH_EEENS5_IJSH_SC_EEEEEEEvNS4_8identityES11_S1B_vS1C_EENS_8epilogue10collective18CollectiveEpilogueINS1E_23Sm100TmaWarpSpecializedILi4ELi2ELi32ELb1ELb0EEEJNS5_IJSH_SG_SH_EEENS5_IJNST_ISH_SC_EENST_INS5_IJNSA_ILi32EEESB_EEENS5_IJSC_SF_EEEEEEEESJ_SK_SJ_SK_NS1E_6fusion15FusionCallbacksIS1I_NS1Q_13LinCombEltActINS1E_6thread7SigmoidESJ_fSJ_fLNS_15FloatRoundStyleE2EEES1J_S1P_JEEENS4_5SM1004TMEM4LOAD26SM100_TMEM_LOAD_32dp32b32xENS4_13SM90_TMA_LOADENS12_INS13_ILi2ELi4ELi3EEES16_NST_INS5_IJS17_S1L_EEENS5_IJS1L_SC_EEEEEEENS4_39AutoVectorizingCopyWithAssumedAlignmentILi128EEENS4_14SM90_TMA_STOREES27_S29_S29_EEEvvEEEEvNT_6ParamsE:
[----:B------:R-:W1:Y:S01]  /*0000*/  LDC R1, c[0x0][0x37c] ;  /* 0x0000df00ff017b82 */ /* 0x000e620000000800 */
[----:B------:R-:W2:Y:S01]  /*0010*/  S2R R121, SR_TID.X ;  /* 0x0000000000797919 */ /* 0x000ea20000002100 */
[----:B------:R-:W3:Y:S06]  /*0020*/  LDCU.64 UR8, c[0x0][0x890] ;  /* 0x00011200ff0877ac */ /* 0x000eec0008000a00 */
[----:B------:R-:W4:Y:S01]  /*0030*/  S2UR UR37, SR_CgaCtaId ;  /* 0x00000000002579c3 */ /* 0x000f220000008800 */
[----:B------:R-:W-:Y:S02]  /*0040*/  PRMT R101, RZ, 0x7610, R101 ;  /* 0x00007610ff657816 */ /* 0x000fe40000000065 */
[----:B------:R-:W-:Y:S01]  /*0050*/  ELECT P0, URZ, PT ;  /* 0x0000000000ff782f */ /* 0x000fe20003800000 */
[----:B------:R-:W1:Y:S01]  /*0060*/  LDCU.64 UR38, c[0x0][0x358] ;  /* 0x00006b00ff2677ac */ /* 0x000e620008000a00 */
[----:B---3--:R-:W-:-:S04]  /*0070*/  UISETP.NE.U32.AND UP2, UPT, UR8, URZ, UPT ;  /* 0x000000ff0800728c */ /* 0x008fc8000bf45070 */
[----:B------:R-:W-:Y:S02]  /*0080*/  UISETP.NE.AND.EX UP2, UPT, UR9, URZ, UPT, UP2 ;  /* 0x000000ff0900728c */ /* 0x000fe4000bf45320 */
[----:B----4-:R-:W-:Y:S02]  /*0090*/  ULOP3.LUT UR5, UR37, 0x1, URZ, 0xc0, !UPT ;  /* 0x0000000125057892 */ /* 0x010fe4000f8ec0ff */
[----:B------:R-:W-:Y:S01]  /*00a0*/  ULOP3.LUT UR4, UR37, 0x1, URZ, 0x3c, !UPT ;  /* 0x0000000125047892 */ /* 0x000fe2000f8e3cff */
[----:B--2---:R-:W-:-:S05]  /*00b0*/  SHF.R.U32.HI R124, RZ, 0x5, R121 ;  /* 0x00000005ff7c7819 */ /* 0x004fca0000011679 */
[----:B------:R-:W2:Y:S02]  /*00c0*/  SHFL.IDX PT, R0, R124, RZ, 0x1f ;  /* 0x00001fff7c007589 */ /* 0x000ea400000e0000 */
[----:B--2---:R-:W-:Y:S01]  /*00d0*/  R2UR UR10, R0 ;  /* 0x00000000000a72ca */ /* 0x004fe200000e0000 */
[----:B-1----:R-:W-:Y:S05]  /*00e0*/  BRA.U UP2, `(.L_x_0) ;  /* 0x00000001022c7547 */ /* 0x002fea000b800000 */
[----:B------:R-:W1:Y:S02]  /*00f0*/  LDCU.64 UR6, c[0x0][0x888] ;  /* 0x00011100ff0677ac */ /* 0x000e640008000a00 */
[----:B-1----:R-:W-:-:S04]  /*0100*/  UISETP.NE.U32.AND UP0, UPT, UR6, URZ, UPT ;  /* 0x000000ff0600728c */ /* 0x002fc8000bf05070 */
[----:B------:R-:W-:-:S09]  /*0110*/  UISETP.NE.AND.EX UP0, UPT, UR7, URZ, UPT, UP0 ;  /* 0x000000ff0700728c */ /* 0x000fd2000bf05300 */
[----:B------:R-:W-:Y:S05]  /*0120*/  BRA.U !UP0, `(.L_x_1) ;  /* 0x0000000108107547 */ /* 0x000fea000b800000 */
[----:B------:R-:W1:Y:S02]  /*0130*/  LDC.64 R2, c[0x0][0x888] ;  /* 0x00022200ff027b82 */ /* 0x000e640000000a00 */
[----:B-1----:R1:W5:Y:S01]  /*0140*/  LDG.E R63, desc[UR38][R2.64] ;  /* 0x00000026023f7981 */ /* 0x002362000c1e1900 */
[----:B------:R-:W-:Y:S01]  /*0150*/  HFMA2 R101, -RZ, RZ, 0, 5.9604644775390625e-08 ;  /* 0x00000001ff657431 */ /* 0x000fe200000001ff */
[----:B------:R-:W-:Y:S05]  /*0160*/  BRA `(.L_x_0) ;  /* 0x00000000000c7947 */ /* 0x000fea0003800000 */
.L_x_1:
[----:B------:R-:W1:Y:S01]  /*0170*/  LDCU UR6, c[0x0][0x880] ;  /* 0x00011000ff0677ac */ /* 0x000e620008000800 */
[----:B------:R-:W-:Y:S01]  /*0180*/  HFMA2 R101, -RZ, RZ, 0, 5.9604644775390625e-08 ;  /* 0x00000001ff657431 */ /* 0x000fe200000001ff */
[----:B-1----:R-:W-:-:S07]  /*0190*/  MOV R63, UR6 ;  /* 0x00000006003f7c02 */ /* 0x002fce0008000f00 */
.L_x_0:
[----:B------:R-:W2:Y:S02]  /*01a0*/  LDCU.64 UR6, c[0x0][0x8b0] ;  /* 0x00011600ff0677ac */ /* 0x000ea40008000a00 */
[----:B--2---:R-:W-:-:S04]  /*01b0*/  UISETP.NE.U32.AND UP0, UPT, UR6, URZ, UPT ;  /* 0x000000ff0600728c */ /* 0x004fc8000bf05070 */
[----:B------:R-:W-:-:S09]  /*01c0*/  UISETP.NE.AND.EX UP0, UPT, UR7, URZ, UPT, UP0 ;  /* 0x000000ff0700728c */ /* 0x000fd2000bf05300 */
[----:B------:R-:W-:Y:S05]  /*01d0*/  BRA.U UP0, `(.L_x_2) ;  /* 0x0000000100247547 */ /* 0x000fea000b800000 */
[----:B------:R-:W2:Y:S02]  /*01e0*/  LDCU.64 UR6, c[0x0][0x8a8] ;  /* 0x00011500ff0677ac */ /* 0x000ea40008000a00 */
[----:B--2---:R-:W-:-:S04]  /*01f0*/  UISETP.NE.U32.AND UP0, UPT, UR6, URZ, UPT ;  /* 0x000000ff0600728c */ /* 0x004fc8000bf05070 */
[----:B------:R-:W-:-:S09]  /*0200*/  UISETP.NE.AND.EX UP0, UPT, UR7, URZ, UPT, UP0 ;  /* 0x000000ff0700728c */ /* 0x000fd2000bf05300 */
[----:B------:R-:W-:Y:S05]  /*0210*/  BRA.U !UP0, `(.L_x_3) ;  /* 0x00000001080c7547 */ /* 0x000fea000b800000 */
[----:B------:R-:W2:Y:S02]  /*0220*/  LDC.64 R42, c[0x0][0x8a8] ;  /* 0x00022a00ff2a7b82 */ /* 0x000ea40000000a00 */
[----:B--2---:R2:W5:Y:S01]  /*0230*/  LDG.E R42, desc[UR38][R42.64] ;  /* 0x000000262a2a7981 */ /* 0x004562000c1e1900 */
[----:B------:R-:W-:Y:S05]  /*0240*/  BRA `(.L_x_2) ;  /* 0x0000000000087947 */ /* 0x000fea0003800000 */
.L_x_3:
[----:B------:R-:W2:Y:S02]  /*0250*/  LDCU UR6, c[0x0][0x8a0] ;  /* 0x00011400ff0677ac */ /* 0x000ea40008000800 */
[----:B--2---:R-:W-:Y:S02]  /*0260*/  MOV R42, UR6 ;  /* 0x00000006002a7c02 */ /* 0x004fe40008000f00 */
.L_x_2:
[----:B------:R-:W-:Y:S01]  /*0270*/  IMAD.U32 R0, RZ, RZ, UR10 ;  /* 0x0000000aff007e24 */ /* 0x000fe2000f8e00ff */
[----:B------:R-:W-:Y:S04]  /*0280*/  BSSY.RECONVERGENT B0, `(.L_x_4) ;  /* 0x000000c000007945 */ /* 0x000fe80003800200 */
[C---:B------:R-:W-:Y:S02]  /*0290*/  ISETP.NE.OR P2, PT, R0.reuse, 0x1, !P0 ;  /* 0x000000010000780c */ /* 0x040fe40004745670 */
[----:B------:R-:W-:-:S11]  /*02a0*/  ISETP.NE.OR P1, PT, R0, 0x3, !P0 ;  /* 0x000000030000780c */ /* 0x000fd60004725670 */
[----:B------:R-:W-:Y:S05]  /*02b0*/  @P2 BRA `(.L_x_5) ;  /* 0x0000000000202947 */ /* 0x000fea0003800000 */
[----:B------:R-:W3:Y:S02]  /*02c0*/  LDCU.64 UR6, c[0x0][0x348] ;  /* 0x00006900ff0677ac */ /* 0x000ee40008000a00 */
[----:B---3--:R-:W-:Y:S02]  /*02d0*/  UIADD3 UR12, UP1, UPT, UR6, 0x80, URZ ;  /* 0x00000080060c7890 */ /* 0x008fe4000ff3e0ff */
[----:B------:R-:W-:Y:S02]  /*02e0*/  UIADD3 UR6, UP0, UPT, UR6, 0x180, URZ ;  /* 0x0000018006067890 */ /* 0x000fe4000ff1e0ff */
[----:B------:R-:W-:Y:S02]  /*02f0*/  UIADD3.X UR13, UPT, UPT, URZ, UR7, URZ, UP1, !UPT ;  /* 0x00000007ff0d7290 */ /* 0x000fe40008ffe4ff */
[----:B------:R-:W-:-:S07]  /*0300*/  UIADD3.X UR7, UPT, UPT, URZ, UR7, URZ, UP0, !UPT ;  /* 0x00000007ff077290 */ /* 0x000fce00087fe4ff */
[----:B------:R3:W-:Y:S02]  /*0310*/  UTMACCTL.PF [UR12] ;  /* 0x000000000c0079b9 */ /* 0x0007e40008040000 */
[----:B------:R3:W-:Y:S02]  /*0320*/  UTMACCTL.PF [UR6] ;  /* 0x00000000060079b9 */ /* 0x0007e40008040000 */
[----:B---3--:R-:W-:Y:S01]  /*0330*/  NOP ;  /* 0x0000000000007918 */ /* 0x008fe20000000000 */
.L_x_5:
[----:B------:R-:W-:Y:S05]  /*0340*/  BSYNC.RECONVERGENT B0 ;  /* 0x0000000000007941 */ /* 0x000fea0003800200 */
.L_x_4:
[----:B------:R-:W-:Y:S04]  /*0350*/  BSSY.RECONVERGENT B0, `(.L_x_6) ;  /* 0x000000a000007945 */ /* 0x000fe80003800200 */
        /* <DEDUP_REMOVED lines=9> */
.L_x_7:
[----:B------:R-:W-:Y:S05]  /*03f0*/  BSYNC.RECONVERGENT B0 ;  /* 0x0000000000007941 */ /* 0x000fea0003800200 */
.L_x_6:
[----:B------:R-:W3:Y:S01]  /*0400*/  LDCU.64 UR6, c[0x0][0x888] ;  /* 0x00011100ff0677ac */ /* 0x000ee20008000a00 */
[----:B------:R-:W-:Y:S02]  /*0410*/  UISETP.EQ.U32.AND UP1, UPT, UR8, URZ, UPT ;  /* 0x000000ff0800728c */ /* 0x000fe4000bf22070 */
[----:B------:R-:W-:Y:S02]  /*0420*/  UPLOP3.LUT UP5, UPT, UPT, UPT, UPT, 0x40, 0x4 ;  /* 0x000000000004789c */ /* 0x000fe40003fae870 */
[----:B---3--:R-:W-:-:S04]  /*0430*/  UISETP.NE.U32.AND UP0, UPT, UR6, URZ, UPT ;  /* 0x000000ff0600728c */ /* 0x008fc8000bf05070 */
[----:B------:R-:W-:-:S04]  /*0440*/  UISETP.NE.AND.EX UP0, UPT, UR7, URZ, UPT, UP0 ;  /* 0x000000ff0700728c */ /* 0x000fc8000bf05300 */
[----:B------:R-:W-:-:S04]  /*0450*/  UISETP.EQ.OR.EX UP3, UPT, UR9, URZ, !UP0, UP1 ;  /* 0x000000ff0900728c */ /* 0x000fc8000c762710 */
[----:B------:R-:W-:-:S05]  /*0460*/  UP2UR UR45, UPR, URZ, 0x8 ;  /* 0x00000008ff2d7883 */ /* 0x000fca0008000000 */
[----:B------:R-:W-:Y:S07]  /*0470*/  BRA.U !UP3, `(.L_x_8) ;  /* 0x000000010b147547 */ /* 0x000fee000b800000 */
[----:B------:R-:W-:Y:S01]  /*0480*/  PLOP3.LUT P2, PT, PT, PT, UP2, 0x80, 0x8 ;  /* 0x000000000008781c */ /* 0x000fe20003f4f028 */
[----:B------:R-:W-:-:S12]  /*0490*/  UPLOP3.LUT UP5, UPT, UPT, UPT, UP0, 0x40, 0x4 ;  /* 0x000000000004789c */ /* 0x000fd80003fae800 */
[----:B-----5:R-:W-:-:S13]  /*04a0*/  @!P2 FSETP.EQ.AND P1, PT, R63, RZ, PT ;  /* 0x000000ff3f00a20b */ /* 0x020fda0003f22000 */
[----:B------:R-:W-:Y:S01]  /*04b0*/  @!P2 VOTEU.ANY UP1, P1 ;  /* 0x0000000000ffa886 */ /* 0x000fe20000820100 */
[----:B------:R-:W-:-:S11]  /*04c0*/  @!UP2 UPLOP3.LUT UP5, UPT, UPT, UPT, UP1, 0x80, 0x8 ;  /* 0x000000000008a89c */ /* 0x000fd60003faf010 */
.L_x_8:
[----:B------:R-:W3:Y:S01]  /*04d0*/  SHFL.IDX PT, R0, R124, RZ, 0x1f ;  /* 0x00001fff7c007589 */ /* 0x000ee200000e0000 */
[----:B------:R-:W-:-:S04]  /*04e0*/  UISETP.NE.AND UP1, UPT, UR10, 0x2, UPT ;  /* 0x000000020a00788c */ /* 0x000fc8000bf25270 */
[----:B------:R-:W-:Y:S02]  /*04f0*/  UISETP.EQ.AND UP2, UPT, UR5, URZ, !UP1 ;  /* 0x000000ff0500728c */ /* 0x000fe4000cf42270 */
[----:B------:R-:W-:-:S04]  /*0500*/  USEL UR6, URZ, 0x1, UP1 ;  /* 0x00000001ff067887 */ /* 0x000fc80008800000 */
[----:B------:R-:W-:Y:S02]  /*0510*/  PLOP3.LUT P5, PT, P0, PT, UP2, 0x80, 0x8 ;  /* 0x000000000008781c */ /* 0x000fe400007af028 */
[----:B---3--:R-:W-:-:S13]  /*0520*/  ISETP.NE.AND P1, PT, R0, RZ, PT ;  /* 0x000000ff0000720c */ /* 0x008fda0003f25270 */
[----:B------:R-:W-:Y:S05]  /*0530*/  @P1 BRA `(.L_x_9) ;  /* 0x0000000000641947 */ /* 0x000fea0003800000 */
[----:B------:R-:W-:Y:S01]  /*0540*/  UMOV UR8, 0x400 ;  /* 0x0000040000087882 */ /* 0x000fe20000000000 */
[----:B------:R-:W-:Y:S01]  /*0550*/  UMOV UR7, 0x1 ;  /* 0x0000000100077882 */ /* 0x000fe20000000000 */
[----:B------:R-:W-:Y:S02]  /*0560*/  ULEA UR8, UR37, UR8, 0x18 ;  /* 0x0000000825087291 */ /* 0x000fe4000f8ec0ff */
[----:B------:R-:W-:-:S04]  /*0570*/  UIADD3 UR12, UPT, UPT, -UR7, 0x100000, URZ ;  /* 0x00100000070c7890 */ /* 0x000fc8000fffe1ff */
[----:B------:R-:W-:Y:S02]  /*0580*/  USHF.L.U32 UR13, UR12, 0xb, URZ ;  /* 0x0000000b0c0d7899 */ /* 0x000fe400080006ff */
[----:B------:R-:W-:Y:S01]  /*0590*/  USHF.L.U32 UR12, UR12, 0x1, URZ ;  /* 0x000000010c0c7899 */ /* 0x000fe200080006ff */
[----:B------:R-:W-:Y:S01]  /*05a0*/  ELECT P1, URZ, PT ;  /* 0x0000000000ff782f */ /* 0x000fe20003820000 */
[----:B------:R-:W3:Y:S10]  /*05b0*/  FENCE.VIEW.ASYNC.S ;  /* 0x00000000000073c6 */ /* 0x000ef40000000000 */
[----:B---3--:R3:W4:Y:S01]  /*05c0*/  SYNCS.EXCH.64 URZ, [UR8], UR12 ;  /* 0x0000000c08ff75b2 */ /* 0x0087220008000100 */
[----:B------:R3:W1:Y:S01]  /*05d0*/  SYNCS.EXCH.64 URZ, [UR8+0x40], UR12 ;  /* 0x0000400c08ff75b2 */ /* 0x0006620008000100 */
        /* <DEDUP_REMOVED lines=13> */
[----:B------:R3:W1:Y:S02]  /*06b0*/  SYNCS.EXCH.64 URZ, [UR8+0x78], UR12 ;  /* 0x0000780c08ff75b2 */ /* 0x0006640008000100 */
[----:B---3--:R-:W-:Y:S01]  /*06c0*/  NOP ;  /* 0x0000000000007918 */ /* 0x008fe20000000000 */
.L_x_9:
[----:B------:R-:W3:Y:S01]  /*06d0*/  SHFL.IDX PT, R0, R124, RZ, 0x1f ;  /* 0x00001fff7c007589 */ /* 0x000ee200000e0000 */
[----:B------:R-:W-:Y:S01]  /*06e0*/  NOP ;  /* 0x0000000000007918 */ /* 0x000fe20000000000 */
[----:B---3--:R-:W-:-:S13]  /*06f0*/  ISETP.NE.AND P1, PT, R0, 0x1, PT ;  /* 0x000000010000780c */ /* 0x008fda0003f25270 */
[----:B------:R-:W-:Y:S05]  /*0700*/  @P1 BRA `(.L_x_10) ;  /* 0x0000000000541947 */ /* 0x000fea0003800000 */
[----:B------:R-:W-:Y:S01]  /*0710*/  UMOV UR9, 0x400 ;  /* 0x0000040000097882 */ /* 0x000fe20000000000 */
[----:B------:R-:W-:Y:S01]  /*0720*/  UMOV UR8, 0x20 ;  /* 0x0000002000087882 */ /* 0x000fe20000000000 */
[----:B------:R-:W-:Y:S01]  /*0730*/  UMOV UR7, 0x80 ;  /* 0x0000008000077882 */ /* 0x000fe20000000000 */
[----:B------:R-:W-:Y:S02]  /*0740*/  ULEA UR9, UR37, UR9, 0x18 ;  /* 0x0000000925097291 */ /* 0x000fe4000f8ec0ff */
[----:B------:R-:W-:-:S04]  /*0750*/  UIADD3 UR12, UPT, UPT, -UR8, 0x100000, URZ ;  /* 0x00100000080c7890 */ /* 0x000fc8000fffe1ff */
[----:B------:R-:W-:Y:S02]  /*0760*/  USHF.L.U32 UR13, UR12, 0xb, URZ ;  /* 0x0000000b0c0d7899 */ /* 0x000fe400080006ff */
[----:B------:R-:W-:Y:S02]  /*0770*/  USHF.L.U32 UR12, UR12, 0x1, URZ ;  /* 0x000000010c0c7899 */ /* 0x000fe400080006ff */
[----:B------:R-:W-:-:S04]  /*0780*/  UIADD3 UR14, UPT, UPT, -UR7, 0x100000, URZ ;  /* 0x00100000070e7890 */ /* 0x000fc8000fffe1ff */
[----:B------:R-:W-:Y:S02]  /*0790*/  USHF.L.U32 UR15, UR14, 0xb, URZ ;  /* 0x0000000b0e0f7899 */ /* 0x000fe400080006ff */
[----:B------:R-:W-:Y:S01]  /*07a0*/  USHF.L.U32 UR14, UR14, 0x1, URZ ;  /* 0x000000010e0e7899 */ /* 0x000fe200080006ff */
[----:B------:R-:W-:Y:S01]  /*07b0*/  ELECT P1, URZ, PT ;  /* 0x0000000000ff782f */ /* 0x000fe20003820000 */
[----:B------:R-:W3:Y:S02]  /*07c0*/  FENCE.VIEW.ASYNC.S ;  /* 0x00000000000073c6 */ /* 0x000ee40000000000 */
[----:B---3--:R3:W1:Y:S08]  /*07d0*/  SYNCS.EXCH.64 URZ, [UR9+0x80], UR12 ;  /* 0x0000800c09ff75b2 */ /* 0x0086700008000100 */
[----:B------:R3:W1:Y:S01]  /*07e0*/  SYNCS.EXCH.64 URZ, [UR9+0xa0], UR14 ;  /* 0x0000a00e09ff75b2 */ /* 0x0006620008000100 */
[----:B------:R3:W1:Y:S01]  /*07f0*/  SYNCS.EXCH.64 URZ, [UR9+0x88], UR12 ;  /* 0x0000880c09ff75b2 */ /* 0x0006620008000100 */
[----:B------:R3:W1:Y:S01]  /*0800*/  SYNCS.EXCH.64 URZ, [UR9+0xa8], UR14 ;  /* 0x0000a80e09ff75b2 */ /* 0x0006620008000100 */
[----:B------:R3:W1:Y:S01]  /*0810*/  SYNCS.EXCH.64 URZ, [UR9+0x90], UR12 ;  /* 0x0000900c09ff75b2 */ /* 0x0006620008000100 */
[----:B------:R3:W1:Y:S01]  /*0820*/  SYNCS.EXCH.64 URZ, [UR9+0xb0], UR14 ;  /* 0x0000b00e09ff75b2 */ /* 0x0006620008000100 */
[----:B------:R3:W1:Y:S01]  /*0830*/  SYNCS.EXCH.64 URZ, [UR9+0x98], UR12 ;  /* 0x0000980c09ff75b2 */ /* 0x0006620008000100 */
[----:B------:R3:W1:Y:S01]  /*0840*/  SYNCS.EXCH.64 URZ, [UR9+0xb8], UR14 ;  /* 0x0000b80e09ff75b2 */ /* 0x0006620008000100 */
[----:B------:R-:W-:Y:S01]  /*0850*/  NOP ;  /* 0x0000000000007918 */ /* 0x000fe20000000000 */
.L_x_10:
[----:B------:R-:W2:Y:S01]  /*0860*/  SHFL.IDX PT, R0, R124, RZ, 0x1f ;  /* 0x00001fff7c007589 */ /* 0x000ea200000e0000 */
[----:B------:R-:W-:Y:S01]  /*0870*/  NOP ;  /* 0x0000000000007918 */ /* 0x000fe20000000000 */
[----:B--2---:R-:W-:-:S13]  /*0880*/  ISETP.NE.AND P1, PT, R0, 0x3, PT ;  /* 0x000000030000780c */ /* 0x004fda0003f25270 */
[----:B------:R-:W-:Y:S05]  /*0890*/  @P1 BRA `(.L_x_11) ;  /* 0x00000000002c1947 */ /* 0x000fea0003800000 */
[----:B------:R-:W-:Y:S01]  /*08a0*/  UMOV UR8, 0x400 ;  /* 0x0000040000087882 */ /* 0x000fe20000000000 */
[----:B------:R-:W-:Y:S01]  /*08b0*/  UMOV UR7, 0x20 ;  /* 0x0000002000077882 */ /* 0x000fe20000000000 */
[----:B------:R-:W-:Y:S02]  /*08c0*/  ULEA UR8, UR37, UR8, 0x18 ;  /* 0x0000000825087291 */ /* 0x000fe4000f8ec0ff */
[----:B---3--:R-:W-:-:S04]  /*08d0*/  UIADD3 UR12, UPT, UPT, -UR7, 0x100000, URZ ;  /* 0x00100000070c7890 */ /* 0x008fc8000fffe1ff */
[----:B------:R-:W-:Y:S02]  /*08e0*/  USHF.L.U32 UR13, UR12, 0xb, URZ ;  /* 0x0000000b0c0d7899 */ /* 0x000fe400080006ff */
[----:B------:R-:W-:Y:S01]  /*08f0*/  USHF.L.U32 UR12, UR12, 0x1, URZ ;  /* 0x000000010c0c7899 */ /* 0x000fe200080006ff */
[----:B------:R-:W-:Y:S01]  /*0900*/  ELECT P1, URZ, PT ;  /* 0x0000000000ff782f */ /* 0x000fe20003820000 */
[----:B------:R-:W2:Y:S10]  /*0910*/  FENCE.VIEW.ASYNC.S ;  /* 0x00000000000073c6 */ /* 0x000eb40000000000 */
[----:B--2---:R2:W3:Y:S01]  /*0920*/  SYNCS.EXCH.64 URZ, [UR8+0xc0], UR12 ;  /* 0x0000c00c08ff75b2 */ /* 0x0044e20008000100 */
[----:B------:R2:W1:Y:S01]  /*0930*/  SYNCS.EXCH.64 URZ, [UR8+0xc8], UR12 ;  /* 0x0000c80c08ff75b2 */ /* 0x0004620008000100 */
[----:B------:R-:W-:Y:S01]  /*0940*/  NOP ;  /* 0x0000000000007918 */ /* 0x000fe20000000000 */
.L_x_11:
[----:B------:R-:W4:Y:S01]  /*0950*/  SHFL.IDX PT, R0, R124, RZ, 0x1f ;  /* 0x00001fff7c007589 */ /* 0x000f2200000e0000 */
[----:B------:R-:W-:Y:S01]  /*0960*/  NOP ;  /* 0x0000000000007918 */ /* 0x000fe20000000000 */
[----:B----4-:R-:W-:-:S13]  /*0970*/  ISETP.NE.AND P1, PT, R0, 0x4, PT ;  /* 0x000000040000780c */ /* 0x010fda0003f25270 */
[----:B------:R-:W-:Y:S05]  /*0980*/  @P1 BRA `(.L_x_12) ;  /* 0x0000000000481947 */ /* 0x000fea0003800000 */
[----:B---3--:R-:W-:Y:S01]  /*0990*/  UMOV UR9, 0x1a0 ;  /* 0x000001a000097882 */ /* 0x008fe20000000000 */
[----:B--2---:R-:W-:Y:S01]  /*09a0*/  UMOV UR8, 0x400 ;  /* 0x0000040000087882 */ /* 0x004fe20000000000 */
[----:B------:R-:W-:Y:S01]  /*09b0*/  USEL UR9, UR9, 0x1e0, UP5 ;  /* 0x000001e009097887 */ /* 0x000fe2000a800000 */
        /* <DEDUP_REMOVED lines=9> */
[----:B------:R-:W2:Y:S02]  /*0a50*/  FENCE.VIEW.ASYNC.S ;  /* 0x00000000000073c6 */ /* 0x000ea40000000000 */
[----:B--2---:R4:W2:Y:S08]  /*0a60*/  SYNCS.EXCH.64 URZ, [UR8+0xd0], UR12 ;  /* 0x0000d00c08ff75b2 */ /* 0x0048b00008000100 */
[----:B------:R4:W3:Y:S01]  /*0a70*/  SYNCS.EXCH.64 URZ, [UR8+0xe0], UR14 ;  /* 0x0000e00e08ff75b2 */ /* 0x0008e20008000100 */
[----:B------:R4:W1:Y:S01]  /*0a80*/  SYNCS.EXCH.64 URZ, [UR8+0xd8], UR12 ;  /* 0x0000d80c08ff75b2 */ /* 0x0008620008000100 */
[----:B------:R4:W1:Y:S02]  /*0a90*/  SYNCS.EXCH.64 URZ, [UR8+0xe8], UR14 ;  /* 0x0000e80e08ff75b2 */ /* 0x0008640008000100 */
[----:B----4-:R-:W-:Y:S01]  /*0aa0*/  NOP ;  /* 0x0000000000007918 */ /* 0x010fe20000000000 */
.L_x_12:
[----:B------:R-:W4:Y:S01]  /*0ab0*/  SHFL.IDX PT, R0, R124, RZ, 0x1f ;  /* 0x00001fff7c007589 */ /* 0x000f2200000e0000 */
[----:B------:R-:W-:Y:S01]  /*0ac0*/  NOP ;  /* 0x0000000000007918 */ /* 0x000fe20000000000 */
[----:B----4-:R-:W-:-:S13]  /*0ad0*/  ISETP.NE.AND P1, PT, R0, 0x5, PT ;  /* 0x000000050000780c */ /* 0x010fda0003f25270 */
[----:B------:R-:W-:Y:S05]  /*0ae0*/  @P1 BRA `(.L_x_13) ;  /* 0x0000000000541947 */ /* 0x000fea0003800000 */
[----:B---3--:R-:W-:Y:S01]  /*0af0*/  UMOV UR9, 0x400 ;  /* 0x0000040000097882 */ /* 0x008fe20000000000 */
[----:B--2---:R-:W-:Y:S01]  /*0b00*/  UMOV UR8, 0x1 ;  /* 0x0000000100087882 */ /* 0x004fe20000000000 */
        /* <DEDUP_REMOVED lines=13> */
[----:B------:R4:W1:Y:S01]  /*0be0*/  SYNCS.EXCH.64 URZ, [UR9+0x118], UR14 ;  /* 0x0001180e09ff75b2 */ /* 0x0008620008000100 */
[----:B------:R4:W1:Y:S01]  /*0bf0*/  SYNCS.EXCH.64 URZ, [UR9+0x100], UR12 ;  /* 0x0001000c09ff75b2 */ /* 0x0008620008000100 */
[----:B------:R4:W1:Y:S01]  /*0c00*/  SYNCS.EXCH.64 URZ, [UR9+0x120], UR14 ;  /* 0x0001200e09ff75b2 */ /* 0x0008620008000100 */
[----:B------:R4:W1:Y:S01]  /*0c10*/  SYNCS.EXCH.64 URZ, [UR9+0x108], UR12 ;  /* 0x0001080c09ff75b2 */ /* 0x0008620008000100 */
[----:B------:R4:W1:Y:S02]  /*0c20*/  SYNCS.EXCH.64 URZ, [UR9+0x128], UR14 ;  /* 0x0001280e09ff75b2 */ /* 0x0008640008000100 */
[----:B----4-:R-:W-:Y:S01]  /*0c30*/  NOP ;  /* 0x0000000000007918 */ /* 0x010fe20000000000 */
.L_x_13:
[----:B------:R-:W4:Y:S01]  /*0c40*/  SHFL.IDX PT, R0, R124, RZ, 0x1f ;  /* 0x00001fff7c007589 */ /* 0x000f2200000e0000 */
[----:B------:R-:W-:Y:S01]  /*0c50*/  ISETP.NE.OR P0, PT, RZ, UR10, !P0 ;  /* 0x0000000aff007c0c */ /* 0x000fe2000c705670 */
[----:B------:R-:W-:Y:S01]  /*0c60*/  NOP ;  /* 0x0000000000007918 */ /* 0x000fe20000000000 */
[----:B----4-:R-:W-:-:S13]  /*0c70*/  ISETP.NE.AND P1, PT, R0, 0x3, PT ;  /* 0x000000030000780c */ /* 0x010fda0003f25270 */
[----:B------:R-:W-:Y:S05]  /*0c80*/  @P1 BRA `(.L_x_14) ;  /* 0x0000000000341947 */ /* 0x000fea0003800000 */
[----:B--2---:R-:W-:Y:S01]  /*0c90*/  UMOV UR8, 0x400 ;  /* 0x0000040000087882 */ /* 0x004fe20000000000 */
[----:B------:R-:W-:Y:S01]  /*0ca0*/  UMOV UR7, 0x20 ;  /* 0x0000002000077882 */ /* 0x000fe20000000000 */
[----:B------:R-:W-:Y:S02]  /*0cb0*/  ULEA UR8, UR37, UR8, 0x18 ;  /* 0x0000000825087291 */ /* 0x000fe4000f8ec0ff */
[----:B---3--:R-:W-:-:S04]  /*0cc0*/  UIADD3 UR12, UPT, UPT, -UR7, 0x100000, URZ ;  /* 0x00100000070c7890 */ /* 0x008fc8000fffe1ff */
[----:B------:R-:W-:Y:S02]  /*0cd0*/  USHF.L.U32 UR13, UR12, 0xb, URZ ;  /* 0x0000000b0c0d7899 */ /* 0x000fe400080006ff */
[----:B------:R-:W-:Y:S01]  /*0ce0*/  USHF.L.U32 UR12, UR12, 0x1, URZ ;  /* 0x000000010c0c7899 */ /* 0x000fe200080006ff */
[----:B------:R-:W-:Y:S01]  /*0cf0*/  ELECT P1, URZ, PT ;  /* 0x0000000000ff782f */ /* 0x000fe20003820000 */
[----:B------:R-:W2:Y:S10]  /*0d00*/  FENCE.VIEW.ASYNC.S ;  /* 0x00000000000073c6 */ /* 0x000eb40000000000 */
[----:B--2---:R4:W2:Y:S01]  /*0d10*/  SYNCS.EXCH.64 URZ, [UR8+0x130], UR12 ;  /* 0x0001300c08ff75b2 */ /* 0x0048a20008000100 */
[----:B------:R4:W3:Y:S01]  /*0d20*/  SYNCS.EXCH.64 URZ, [UR8+0x140], UR12 ;  /* 0x0001400c08ff75b2 */ /* 0x0008e20008000100 */
[----:B------:R4:W1:Y:S01]  /*0d30*/  SYNCS.EXCH.64 URZ, [UR8+0x138], UR12 ;  /* 0x0001380c08ff75b2 */ /* 0x0008620008000100 */
[----:B------:R4:W1:Y:S02]  /*0d40*/  SYNCS.EXCH.64 URZ, [UR8+0x148], UR12 ;  /* 0x0001480c08ff75b2 */ /* 0x0008640008000100 */
[----:B----4-:R-:W-:Y:S01]  /*0d50*/  NOP ;  /* 0x0000000000007918 */ /* 0x010fe20000000000 */
.L_x_14:
[----:B------:R-:W-:Y:S01]  /*0d60*/  VOTEU.ALL UP1, P0 ;  /* 0x0000000000ff7886 */ /* 0x000fe20000020000 */
[----:B--2---:R-:W2:Y:S01]  /*0d70*/  LDCU UR8, c[0x0][0x36c] ;  /* 0x00006d80ff0877ac */ /* 0x004ea20008000800 */
[----:B------:R-:W-:Y:S01]  /*0d80*/  NOP ;  /* 0x0000000000007918 */ /* 0x000fe20000000000 */
[----:B------:R-:W-:Y:S01]  /*0d90*/  LOP3.LUT R10, R121, 0x1f, RZ, 0xc0, !PT ;  /* 0x0000001f790a7812 */ /* 0x000fe200078ec0ff */
[----:B---3--:R-:W-:Y:S01]  /*0da0*/  UMOV UR12, 0x20 ;  /* 0x00000020000c7882 */ /* 0x008fe20000000000 */
[----:B------:R-:W-:Y:S01]  /*0db0*/  @!UP1 UMOV UR7, 0x400 ;  /* 0x0000040000079882 */ /* 0x000fe20000000000 */
[----:B------:R-:W-:-:S04]  /*0dc0*/  @!UP1 UIADD3 UR12, UPT, UPT, -UR12, 0x100000, URZ ;  /* 0x001000000c0c9890 */ /* 0x000fc8000fffe1ff */
[----:B------:R-:W-:Y:S02]  /*0dd0*/  @!UP1 USHF.L.U32 UR13, UR12, 0xb, URZ ;  /* 0x0000000b0c0d9899 */ /* 0x000fe400080006ff */
[----:B------:R-:W-:Y:S02]  /*0de0*/  @!UP1 USHF.L.U32 UR12, UR12, 0x1, URZ ;  /* 0x000000010c0c9899 */ /* 0x000fe400080006ff */
[----:B------:R-:W-:Y:S01]  /*0df0*/  @!UP1 ULEA UR7, UR37, UR7, 0x18 ;  /* 0x0000000725079291 */ /* 0x000fe2000f8ec0ff */
[----:B------:R-:W-:Y:S01]  /*0e00*/  VOTEU.ALL UP1, P0 ;  /* 0x0000000000ff7886 */ /* 0x000fe20000020000 */
[----:B------:R-:W-:Y:S01]  /*0e10*/  UISETP.NE.AND UP4, UPT, UR10, URZ, UPT ;  /* 0x000000ff0a00728c */ /* 0x000fe2000bf85270 */
[----:B------:R-:W3:Y:S09]  /*0e20*/  FENCE.VIEW.ASYNC.S ;  /* 0x00000000000073c6 */ /* 0x000ef20000000000 */
[----:B---3--:R3:W4:Y:S01]  /*0e30*/  @!UP1 SYNCS.EXCH.64 URZ, [UR7+0x150], UR12 ;  /* 0x0001500c07ff95b2 */ /* 0x0087220008000100 */
[----:B--2---:R-:W-:-:S09]  /*0e40*/  UISETP.EQ.U32.AND UP1, UPT, UR8, 0x1, UPT ;  /* 0x000000010800788c */ /* 0x004fd2000bf22070 */
[----:B------:R-:W-:Y:S05]  /*0e50*/  BRA.U !UP1, `(.L_x_15) ;  /* 0x0000000109087547 */ /* 0x000fea000b800000 */
[----:B-1--4-:R-:W-:Y:S01]  /*0e60*/  UCGABAR_ARV ;  /* 0x00000000000079c7 */ /* 0x012fe20008000000 */
[----:B------:R-:W-:Y:S05]  /*0e70*/  BRA `(.L_x_16) ;  /* 0x0000000000047947 */ /* 0x000fea0003800000 */
.L_x_15:
[----:B-1--4-:R-:W-:Y:S01]  /*0e80*/  NOP ;  /* 0x0000000000007918 */ /* 0x012fe20000000000 */
.L_x_16:
[----:B------:R-:W1:Y:S01]  /*0e90*/  S2R R22, SR_CTAID.Y ;  /* 0x0000000000167919 */ /* 0x000e620000002600 */
[----:B------:R-:W-:-:S05]  /*0ea0*/  CS2R.32 R100, SR_CgaSize ;  /* 0x0000000000647805 */ /* 0x000fca0000008a00 */
[----:B------:R-:W-:-:S05]  /*0eb0*/  IMAD R100, R100, -0xa0, RZ ;  /* 0xffffff6064647824 */ /* 0x000fca00078e02ff */
[----:B---3--:R-:W-:-:S14]  /*0ec0*/  R2UR UR7, R100 ;  /* 0x00000000640772ca */ /* 0x008fdc00000e0000 */
[----:B------:R-:W2:Y:S01]  /*0ed0*/  LDCU UR7, c[0x0][UR7+0x2b4] ;  /* 0x00005680070777ac */ /* 0x000ea20008000800 */
[----:B------:R-:W-:-:S05]  /*0ee0*/  CS2R.32 R0, SR_CgaSize ;  /* 0x0000000000007805 */ /* 0x000fca0000008a00 */
[----:B------:R-:W-:-:S06]  /*0ef0*/  IMAD R0, R0, -0xa0, RZ ;  /* 0xffffff6000007824 */ /* 0x000fcc00078e02ff */
[----:B------:R-:W3:Y:S01]  /*0f00*/  LDC R0, c[0x0][R0+0x2a4] ;  /* 0x0000a90000007b82 */ /* 0x000ee20000000800 */
[----:B------:R-:W-:Y:S01]  /*0f10*/  PRMT R8, RZ, 0x7610, R8 ;  /* 0x00007610ff087816 */ /* 0x000fe20000000008 */
[----:B------:R-:W4:Y:S01]  /*0f20*/  S2R R9, SR_CTAID.X ;  /* 0x0000000000097919 */ /* 0x000f220000002500 */
[----:B------:R-:W-:-:S05]  /*0f30*/  CS2R.32 R100, SR_CgaSize ;  /* 0x0000000000647805 */ /* 0x000fca0000008a00 */
[----:B------:R-:W-:-:S05]  /*0f40*/  IMAD R100, R100, -0xa0, RZ ;  /* 0xffffff6064647824 */ /* 0x000fca00078e02ff */
[----:B------:R-:W-:-:S14]  /*0f50*/  R2UR UR8, R100 ;  /* 0x00000000640872ca */ /* 0x000fdc00000e0000 */
[----:B------:R-:W3:Y:S01]  /*0f60*/  LDCU UR8, c[0x0][UR8+0x2b0] ;  /* 0x00005600080877ac */ /* 0x000ee20008000800 */
[----:B------:R-:W-:Y:S01]  /*0f70*/  UISETP.NE.AND UP2, UPT, UR10, 0x2, UPT ;  /* 0x000000020a00788c */ /* 0x000fe2000bf45270 */
[----:B------:R-:W2:Y:S01]  /*0f80*/  LDC R11, c[0x0][0xb24] ;  /* 0x0002c900ff0b7b82 */ /* 0x000ea20000000800 */
[----:B------:R-:W-:-:S05]  /*0f90*/  CS2R.32 R2, SR_CgaSize ;  /* 0x0000000000027805 */ /* 0x000fca0000008a00 */
[----:B------:R-:W-:-:S06]  /*0fa0*/  IMAD R2, R2, -0xa0, RZ ;  /* 0xffffff6002027824 */ /* 0x000fcc00078e02ff */
[----:B------:R-:W3:Y:S08]  /*0fb0*/  LDC R2, c[0x0][R2+0x2a0] ;  /* 0x0000a80002027b82 */ /* 0x000ef00000000800 */
[----:B------:R-:W3:Y:S01]  /*0fc0*/  LDC R36, c[0x0][0xb24] ;  /* 0x0002c900ff247b82 */ /* 0x000ee20000000800 */
[----:B-1----:R-:W-:-:S07]  /*0fd0*/  I2FP.F32.U32 R83, R22 ;  /* 0x0000001600537245 */ /* 0x002fce0000201000 */
[----:B------:R-:W1:Y:S01]  /*0fe0*/  S2UR UR36, SR_CTAID.Z ;  /* 0x00000000002479c3 */ /* 0x000e620000002700 */
[----:B--2---:R-:W-:Y:S01]  /*0ff0*/  ISETP.GE.AND P0, PT, R11, 0x1, PT ;  /* 0x000000010b00780c */ /* 0x004fe20003f06270 */
[----:B----4-:R-:W-:Y:S01]  /*1000*/  IMAD.MOV.U32 R23, RZ, RZ, R9 ;  /* 0x000000ffff177224 */ /* 0x010fe200078e0009 */
[----:B------:R-:W-:Y:S01]  /*1010*/  I2FP.F32.U32 R100, R9 ;  /* 0x0000000900647245 */ /* 0x000fe20000201000 */
[----:B------:R-:W-:Y:S01]  /*1020*/  FMUL R83, R83, UR7 ;  /* 0x0000000753537c20 */ /* 0x000fe20008400000 */
[----:B------:R-:W2:Y:S03]  /*1030*/  LDCU UR7, c[0x0][0xb30] ;  /* 0x00016600ff0777ac */ /* 0x000ea60008000800 */
[----:B---3--:R-:W-:Y:S02]  /*1040*/  FMUL R100, R100, UR8 ;  /* 0x0000000864647c20 */ /* 0x008fe40008400000 */
[----:B------:R-:W3:Y:S08]  /*1050*/  F2I.U32.TRUNC.NTZ R83, R83 ;  /* 0x0000005300537305 */ /* 0x000ef0000020f000 */
[----:B------:R-:W4:Y:S01]  /*1060*/  F2I.U32.TRUNC.NTZ R100, R100 ;  /* 0x0000006400647305 */ /* 0x000f22000020f000 */
[----:B--2---:R-:W-:Y:S01]  /*1070*/  UISETP.NE.AND UP3, UPT, UR7, 0x1, UPT ;  /* 0x000000010700788c */ /* 0x004fe2000bf65270 */
[----:B---3--:R-:W-:-:S05]  /*1080*/  IADD3 R83, PT, PT, -R83, RZ, RZ ;  /* 0x000000ff53537210 */ /* 0x008fca0007ffe1ff */
[----:B------:R-:W-:Y:S01]  /*1090*/  IMAD R83, R0, R83, R22 ;  /* 0x0000005300537224 */ /* 0x000fe200078e0216 */
[----:B------:R-:W-:Y:S01]  /*10a0*/  PRMT R0, RZ, 0x7610, R0 ;  /* 0x00007610ff007816 */ /* 0x000fe20000000000 */
[----:B----4-:R-:W-:-:S04]  /*10b0*/  IMAD.MOV R100, RZ, RZ, -R100 ;  /* 0x000000ffff647224 */ /* 0x010fc800078e0a64 */
[----:B------:R-:W-:Y:S01]  /*10c0*/  IMAD R100, R2, R100, R9 ;  /* 0x0000006402647224 */ /* 0x000fe200078e0209 */
[----:B-1----:R-:W-:Y:S06]  /*10d0*/  BRA.U UP4, `(.L_x_17) ;  /* 0x0000000104247547 */ /* 0x002fec000b800000 */
[----:B------:R-:W-:Y:S01]  /*10e0*/  ISETP.NE.AND P1, PT, R83, RZ, PT ;  /* 0x000000ff5300720c */ /* 0x000fe20003f25270 */
[----:B------:R-:W-:Y:S01]  /*10f0*/  IMAD.MOV.U32 R0, RZ, RZ, 0x3 ;  /* 0x00000003ff007424 */ /* 0x000fe200078e00ff */
[C---:B------:R-:W-:Y:S02]  /*1100*/  LOP3.LUT R2, R100.reuse, 0xfffffffe, RZ, 0xc0, !PT ;  /* 0xfffffffe64027812 */ /* 0x040fe400078ec0ff */
[----:B------:R-:W-:Y:S02]  /*1110*/  ISETP.LT.U32.OR P1, PT, R100, 0x2, !P1 ;  /* 0x000000026400780c */ /* 0x000fe40004f21470 */
[----:B------:R-:W-:Y:S02]  /*1120*/  SHF.L.U32 R0, R0, R2, RZ ;  /* 0x0000000200007219 */ /* 0x000fe400000006ff */
[----:B------:R-:W-:Y:S02]  /*1130*/  SEL R4, RZ, 0x1, !P1 ;  /* 0x00000001ff047807 */ /* 0x000fe40004800000 */
[----:B------:R-:W-:-:S05]  /*1140*/  SEL R3, RZ, 0x2, !P1 ;  /* 0x00000002ff037807 */ /* 0x000fca0004800000 */
[----:B------:R-:W-:-:S05]  /*1150*/  IMAD.IADD R3, R4, 0x1, R3 ;  /* 0x0000000104037824 */ /* 0x000fca00078e0203 */
[----:B------:R-:W-:Y:S02]  /*1160*/  PRMT R8, R3, 0x7610, R8 ;  /* 0x0000761003087816 */ /* 0x000fe40000000008 */
.L_x_17:
[----:B------:R-:W-:Y:S05]  /*1170*/  @!P0 BRA `(.L_x_18) ;  /* 0x0000000000b88947 */ /* 0x000fea0003800000 */
[----:B------:R-:W1:Y:S01]  /*1180*/  LDC.64 R4, c[0x0][0xb18] ;  /* 0x0002c600ff047b82 */ /* 0x000e620000000a00 */
[----:B------:R-:W-:-:S07]  /*1190*/  ISETP.NE.AND P0, PT, R11, 0x1, PT ;  /* 0x000000010b00780c */ /* 0x000fce0003f05270 */
[----:B------:R-:W2:Y:S08]  /*11a0*/  LDC R23, c[0x0][0xb0c] ;  /* 0x0002c300ff177b82 */ /* 0x000eb00000000800 */
[----:B------:R-:W3:Y:S08]  /*11b0*/  LDC R14, c[0x0][0x370] ;  /* 0x0000dc00ff0e7b82 */ /* 0x000ef00000000800 */
[----:B------:R-:W4:Y:S01]  /*11c0*/  LDC R13, c[0x0][0x374] ;  /* 0x0000dd00ff0d7b82 */ /* 0x000f220000000800 */
[----:B-1----:R-:W-:-:S07]  /*11d0*/  ISETP.NE.AND P1, PT, R4, 0x1, PT ;  /* 0x000000010400780c */ /* 0x002fce0003f25270 */
[----:B------:R-:W3:Y:S01]  /*11e0*/  LDC.64 R6, c[0x0][0xb10] ;  /* 0x0002c400ff067b82 */ /* 0x000ee20000000a00 */
[----:B--2---:R-:W-:-:S07]  /*11f0*/  ISETP.NE.AND P2, PT, R23, 0x1, PT ;  /* 0x000000011700780c */ /* 0x004fce0003f45270 */
[----:B------:R-:W1:Y:S08]  /*1200*/  LDC R12, c[0x0][0xb20] ;  /* 0x0002c800ff0c7b82 */ /* 0x000e700000000800 */
[----:B------:R-:W2:Y:S01]  /*1210*/  LDC.64 R2, c[0x0][0xb28] ;  /* 0x0002ca00ff027b82 */ /* 0x000ea20000000a00 */
[----:B----4-:R-:W-:-:S04]  /*1220*/  IMAD.HI.U32 R15, R13, R5, RZ ;  /* 0x000000050d0f7227 */ /* 0x010fc800078e00ff */
[----:B------:R-:W-:-:S04]  /*1230*/  IMAD.HI.U32 R5, R22, R5, RZ ;  /* 0x0000000516057227 */ /* 0x000fc800078e00ff */
[----:B---3--:R-:W-:-:S05]  /*1240*/  IMAD.HI.U32 R16, R14, R6, RZ ;  /* 0x000000060e107227 */ /* 0x008fca00078e00ff */
[-C--:B------:R-:W-:Y:S01]  /*1250*/  @P2 SHF.R.U32.HI R14, RZ, R7.reuse, R16 ;  /* 0x00000007ff0e2219 */ /* 0x080fe20000011610 */
[----:B------:R-:W-:Y:S01]  /*1260*/  IMAD.HI.U32 R16, R9, R6, RZ ;  /* 0x0000000609107227 */ /* 0x000fe200078e00ff */
[-C--:B-1----:R-:W-:Y:S02]  /*1270*/  @P1 SHF.R.U32.HI R13, RZ, R12.reuse, R15 ;  /* 0x0000000cff0d1219 */ /* 0x082fe4000001160f */
[----:B------:R-:W-:Y:S02]  /*1280*/  SHF.R.U32.HI R5, RZ, R12, R5 ;  /* 0x0000000cff057219 */ /* 0x000fe40000011605 */
[----:B------:R-:W-:Y:S02]  /*1290*/  SHF.R.U32.HI R16, RZ, R7, R16 ;  /* 0x00000007ff107219 */ /* 0x000fe40000011610 */
[----:B------:R-:W-:Y:S01]  /*12a0*/  SEL R5, R22, R5, !P1 ;  /* 0x0000000516057207 */ /* 0x000fe20004800000 */
[----:B--2---:R-:W-:Y:S01]  /*12b0*/  IMAD.HI.U32 R15, R13, R2, RZ ;  /* 0x000000020d0f7227 */ /* 0x004fe200078e00ff */
[----:B------:R-:W-:-:S03]  /*12c0*/  SEL R16, R9, R16, !P2 ;  /* 0x0000001009107207 */ /* 0x000fc60005000000 */
[----:B------:R-:W-:Y:S01]  /*12d0*/  IMAD.HI.U32 R6, R14, R2, RZ ;  /* 0x000000020e067227 */ /* 0x000fe200078e00ff */
[----:B------:R-:W-:-:S04]  /*12e0*/  @P0 SHF.R.U32.HI R13, RZ, R3, R15 ;  /* 0x00000003ff0d0219 */ /* 0x000fc8000001160f */
[----:B------:R-:W-:Y:S01]  /*12f0*/  @P0 SHF.R.U32.HI R14, RZ, R3, R6 ;  /* 0x00000003ff0e0219 */ /* 0x000fe20000011606 */
[----:B------:R-:W-:-:S04]  /*1300*/  IMAD R13, R13, R11, RZ ;  /* 0x0000000b0d0d7224 */ /* 0x000fc800078e02ff */
[----:B------:R-:W-:Y:S01]  /*1310*/  IMAD R6, R14, R11, RZ ;  /* 0x0000000b0e067224 */ /* 0x000fe200078e02ff */
[----:B------:R-:W-:-:S04]  /*1320*/  ISETP.GE.AND P1, PT, R5, R13, PT ;  /* 0x0000000d0500720c */ /* 0x000fc80003f26270 */
[----:B------:R-:W-:Y:S01]  /*1330*/  ISETP.GE.OR P1, PT, R16, R6, P1 ;  /* 0x000000061000720c */ /* 0x000fe20000f26670 */
[----:B------:R-:W-:-:S05]  /*1340*/  IMAD.HI.U32 R6, R5, R2, RZ ;  /* 0x0000000205067227 */ /* 0x000fca00078e00ff */
[----:B------:R-:W-:-:S04]  /*1350*/  SHF.R.U32.HI R6, RZ, R3, R6 ;  /* 0x00000003ff067219 */ /* 0x000fc80000011606 */
[----:B------:R-:W-:-:S03]  /*1360*/  SEL R6, R5, R6, !P0 ;  /* 0x0000000605067207 */ /* 0x000fc60004000000 */
[----:B------:R-:W-:Y:S01]  /*1370*/  @!P1 IMAD.HI.U32 R7, R16, R2, RZ ;  /* 0x0000000210079227 */ /* 0x000fe200078e00ff */
[----:B------:R-:W-:-:S04]  /*1380*/  IADD3 R2, PT, PT, -R6, RZ, RZ ;  /* 0x000000ff06027210 */ /* 0x000fc80007ffe1ff */
[----:B------:R-:W-:Y:S01]  /*1390*/  @!P1 SHF.R.U32.HI R3, RZ, R3, R7 ;  /* 0x00000003ff039219 */ /* 0x000fe20000011607 */
[----:B------:R-:W-:Y:S01]  /*13a0*/  IMAD R2, R11, R2, R5 ;  /* 0x000000020b027224 */ /* 0x000fe200078e0205 */
[----:B------:R-:W-:Y:S02]  /*13b0*/  IADD3 R7, PT, PT, -R5, RZ, RZ ;  /* 0x000000ff05077210 */ /* 0x000fe40007ffe1ff */
[----:B------:R-:W-:-:S03]  /*13c0*/  @!P1 SEL R3, R16, R3, !P0 ;  /* 0x0000000310039207 */ /* 0x000fc60004000000 */
[----:B------:R-:W-:Y:S02]  /*13d0*/  IMAD R7, R4, R7, R22 ;  /* 0x0000000704077224 */ /* 0x000fe400078e0216 */
[--C-:B------:R-:W-:Y:S02]  /*13e0*/  @!P1 IMAD.IADD R6, R6, 0x1, -R3.reuse ;  /* 0x0000000106069824 */ /* 0x100fe400078e0a03 */
[----:B------:R-:W-:Y:S01]  /*13f0*/  @!P1 IMAD R3, R2, R14, R3 ;  /* 0x0000000e02039224 */ /* 0x000fe200078e0203 */
[----:B------:R-:W-:Y:S01]  /*1400*/  IADD3 R2, PT, PT, -R16, RZ, RZ ;  /* 0x000000ff10027210 */ /* 0x000fe20007ffe1ff */
[----:B------:R-:W-:Y:S02]  /*1410*/  @!P1 IMAD R5, R6, R11, R16 ;  /* 0x0000000b06059224 */ /* 0x000fe400078e0210 */
[----:B------:R-:W-:Y:S02]  /*1420*/  @!P1 IMAD.MOV.U32 R16, RZ, RZ, R3 ;  /* 0x000000ffff109224 */ /* 0x000fe400078e0003 */
[----:B------:R-:W-:-:S02]  /*1430*/  IMAD R2, R23, R2, R9 ;  /* 0x0000000217027224 */ /* 0x000fc400078e0209 */
[----:B------:R-:W-:Y:S02]  /*1440*/  IMAD R22, R5, R4, R7 ;  /* 0x0000000405167224 */ /* 0x000fe400078e0207 */
[----:B------:R-:W-:Y:S02]  /*1450*/  IMAD R23, R16, R23, R2 ;  /* 0x0000001710177224 */ /* 0x000fe400078e0202 */
.L_x_18:
[----:B------:R-:W-:Y:S05]  /*1460*/  BRA.U UP3, `(.L_x_19) ;  /* 0x0000000103407547 */ /* 0x000fea000b800000 */
[----:B------:R-:W1:Y:S08]  /*1470*/  LDC.64 R4, c[0x0][0xb10] ;  /* 0x0002c400ff047b82 */ /* 0x000e700000000a00 */
[----:B------:R-:W2:Y:S08]  /*1480*/  LDC.64 R2, c[0x0][0xb18] ;  /* 0x0002c600ff027b82 */ /* 0x000eb00000000a00 */
[----:B------:R-:W3:Y:S08]  /*1490*/  LDC R6, c[0x0][0xb20] ;  /* 0x0002c800ff067b82 */ /* 0x000ef00000000800 */
[----:B------:R-:W4:Y:S01]  /*14a0*/  LDC R7, c[0x0][0xb0c] ;  /* 0x0002c300ff077b82 */ /* 0x000f220000000800 */
[----:B-1----:R-:W-:-:S05]  /*14b0*/  IMAD.HI.U32 R4, R23, R4, RZ ;  /* 0x0000000417047227 */ /* 0x002fca00078e00ff */
[----:B------:R-:W-:Y:S01]  /*14c0*/  SHF.R.U32.HI R4, RZ, R5, R4 ;  /* 0x00000005ff047219 */ /* 0x000fe20000011604 */
[----:B--2---:R-:W-:Y:S01]  /*14d0*/  IMAD.HI.U32 R3, R22, R3, RZ ;  /* 0x0000000316037227 */ /* 0x004fe200078e00ff */
[----:B------:R-:W-:-:S04]  /*14e0*/  ISETP.NE.AND P0, PT, R2, 0x1, PT ;  /* 0x000000010200780c */ /* 0x000fc80003f05270 */
[----:B---3--:R-:W-:-:S04]  /*14f0*/  SHF.R.U32.HI R3, RZ, R6, R3 ;  /* 0x00000006ff037219 */ /* 0x008fc80000011603 */
[----:B------:R-:W-:Y:S02]  /*1500*/  SEL R3, R22, R3, !P0 ;  /* 0x0000000316037207 */ /* 0x000fe40004000000 */
[----:B----4-:R-:W-:-:S04]  /*1510*/  ISETP.NE.AND P1, PT, R7, 0x1, PT ;  /* 0x000000010700780c */ /* 0x010fc80003f25270 */
[----:B------:R-:W-:-:S05]  /*1520*/  SEL R5, R23, R4, !P1 ;  /* 0x0000000417057207 */ /* 0x000fca0004800000 */
[----:B------:R-:W-:Y:S02]  /*1530*/  IMAD.IADD R4, R3, 0x1, -R5 ;  /* 0x0000000103047824 */ /* 0x000fe400078e0a05 */
[----:B------:R-:W-:Y:S02]  /*1540*/  IMAD.IADD R3, R5, 0x1, -R3 ;  /* 0x0000000105037824 */ /* 0x000fe400078e0a03 */
[----:B------:R-:W-:Y:S02]  /*1550*/  IMAD R23, R4, R7, R23 ;  /* 0x0000000704177224 */ /* 0x000fe400078e0217 */
[----:B------:R-:W-:Y:S02]  /*1560*/  IMAD R22, R3, R2, R22 ;  /* 0x0000000203167224 */ /* 0x000fe400078e0216 */
.L_x_19:
[----:B------:R-:W-:Y:S05]  /*1570*/  BRA.U !UP1, `(.L_x_20) ;  /* 0x00000001090c7547 */ /* 0x000fea000b800000 */
[----:B------:R-:W-:Y:S01]  /*1580*/  UCGABAR_WAIT ;  /* 0x0000000000007dc7 */ /* 0x000fe20008000000 */
[----:B------:R-:W-:Y:S01]  /*1590*/  CCTL.IVALL ;  /* 0x00000000ff00798f */ /* 0x000fe20002000000 */
[----:B------:R-:W-:Y:S05]  /*15a0*/  BRA `(.L_x_21) ;  /* 0x0000000000047947 */ /* 0x000fea0003800000 */
.L_x_20:
[----:B------:R-:W-:Y:S06]  /*15b0*/  BAR.SYNC.DEFER_BLOCKING 0x0 ;  /* 0x0000000000007b1d */ /* 0x000fec0000010000 */
.L_x_21:
[----:B------:R-:W-:Y:S05]  /*15c0*/  BRA.U UP2, `(.L_x_22) ;  /* 0x0000001502407547 */ /* 0x000fea000b800000 */
[----:B------:R-:W1:Y:S01]  /*15d0*/  LDCU UR4, c[0x0][0x38c] ;  /* 0x00007180ff0477ac */ /* 0x000e620008000800 */
[----:B------:R-:W2:Y:S01]  /*15e0*/  LDC R8, c[0x0][0x370] ;  /* 0x0000dc00ff087b82 */ /* 0x000ea20000000800 */
[C---:B------:R-:W-:Y:S02]  /*15f0*/  IMAD.SHL.U32 R17, R9.reuse, 0x80, RZ ;  /* 0x0000008009117824 */ /* 0x040fe400078e00ff */
[----:B------:R-:W-:Y:S01]  /*1600*/  HFMA2 R15, -RZ, RZ, 0, 5.9604644775390625e-08 ;  /* 0x00000001ff0f7431 */ /* 0x000fe200000001ff */
[----:B------:R-:W-:Y:S01]  /*1610*/  UISETP.NE.AND UP1, UPT, UR10, URZ, UPT ;  /* 0x000000ff0a00728c */ /* 0x000fe2000bf25270 */
[----:B------:R-:W-:Y:S01]  /*1620*/  ISETP.NE.AND P4, PT, R10, RZ, P5 ;  /* 0x000000ff0a00720c */ /* 0x000fe20002f85270 */
[----:B------:R-:W-:Y:S01]  /*1630*/  IMAD.SHL.U32 R16, R9, 0x40, RZ ;  /* 0x0000004009107824 */ /* 0x000fe200078e00ff */
[----:B------:R-:W-:Y:S01]  /*1640*/  CS2R R12, SRZ ;  /* 0x00000000000c7805 */ /* 0x000fe2000001ff00 */
[----:B------:R-:W-:Y:S01]  /*1650*/  IMAD.MOV.U32 R14, RZ, RZ, RZ ;  /* 0x000000ffff0e7224 */ /* 0x000fe200078e00ff */
[----:B------:R-:W3:Y:S01]  /*1660*/  LDC R0, c[0x0][0x374] ;  /* 0x0000dd00ff007b82 */ /* 0x000ee20000000800 */
[----:B------:R-:W-:Y:S01]  /*1670*/  MOV R11, 0x1 ;  /* 0x00000001000b7802 */ /* 0x000fe20000000f00 */
[----:B------:R-:W4:Y:S01]  /*1680*/  LDCU.64 UR14, c[0x0][0x348] ;  /* 0x00006900ff0e77ac */ /* 0x000f220008000a00 */
[----:B------:R-:W-:Y:S01]  /*1690*/  LOP3.LUT R17, R17, 0x80, RZ, 0xc0, !PT ;  /* 0x0000008011117812 */ /* 0x000fe200078ec0ff */
[----:B------:R-:W-:Y:S01]  /*16a0*/  USEL UR22, UR6, 0x2, UP1 ;  /* 0x0000000206167887 */ /* 0x000fe20008800000 */
[----:B------:R-:W-:Y:S01]  /*16b0*/  UMOV UR23, URZ ;  /* 0x000000ff00177c82 */ /* 0x000fe20008000000 */
[----:B-1----:R-:W-:-:S04]  /*16c0*/  UIADD3 UR5, UPT, UPT, UR4, 0x3f, URZ ;  /* 0x0000003f04057890 */ /* 0x002fc8000fffe0ff */
[----:B------:R-:W-:-:S04]  /*16d0*/  USHF.R.S32.HI UR7, URZ, 0x1f, UR5 ;  /* 0x0000001fff077899 */ /* 0x000fc80008011405 */
[----:B------:R-:W-:Y:S02]  /*16e0*/  ULEA.HI UR7, UR7, UR5, URZ, 0x6 ;  /* 0x0000000507077291 */ /* 0x000fe4000f8f30ff */
[----:B------:R-:W-:Y:S02]  /*16f0*/  UIADD3 UR5, UPT, UPT, UR4, -0x1, URZ ;  /* 0xffffffff04057890 */ /* 0x000fe4000fffe0ff */
[----:B------:R-:W-:Y:S02]  /*1700*/  USHF.R.S32.HI UR7, URZ, 0x6, UR7 ;  /* 0x00000006ff077899 */ /* 0x000fe40008011407 */
[----:B------:R-:W-:Y:S02]  /*1710*/  UISETP.GE.U32.AND UP2, UPT, UR5, -0x7f, UPT ;  /* 0xffffff810500788c */ /* 0x000fe4000bf46070 */
[----:B------:R-:W-:Y:S02]  /*1720*/  UISETP.LT.U32.AND UP0, UPT, UR7, 0x8, UPT ;  /* 0x000000080700788c */ /* 0x000fe4000bf01070 */
[----:B------:R-:W-:-:S02]  /*1730*/  UIADD3 UR4, UPT, UPT, UR4, 0x7e, URZ ;  /* 0x0000007e04047890 */ /* 0x000fc4000fffe0ff */
[----:B------:R-:W-:-:S04]  /*1740*/  USEL UR5, UR7, 0x8, UP0 ;  /* 0x0000000807057887 */ /* 0x000fc80008000000 */
[----:B------:R-:W-:Y:S02]  /*1750*/  UIADD3 UR21, UPT, UPT, UR5, -0x1, URZ ;  /* 0xffffffff05157890 */ /* 0x000fe4000fffe0ff */
[----:B------:R-:W-:Y:S02]  /*1760*/  @UP2 UIADD3 UR21, UPT, UPT, UR5, URZ, URZ ;  /* 0x000000ff05152290 */ /* 0x000fe4000fffe0ff */
[----:B------:R-:W-:Y:S02]  /*1770*/  UIADD3 UR24, UPT, UPT, UR7, -UR5, URZ ;  /* 0x8000000507187290 */ /* 0x000fe4000fffe0ff */
[----:B------:R-:W-:Y:S02]  /*1780*/  UIADD3 UR13, UPT, UPT, UR21, 0x1, URZ ;  /* 0x00000001150d7890 */ /* 0x000fe4000fffe0ff */
[----:B--2-4-:R-:W-:-:S12]  /*1790*/  UIADD3 UR21, UPT, UPT, -UR21, URZ, URZ ;  /* 0x000000ff15157290 */ /* 0x014fd8000fffe1ff */
.L_x_42:
[----:B------:R-:W-:Y:S01]  /*17a0*/  UISETP.NE.AND UP0, UPT, UR37, URZ, UPT ;  /* 0x000000ff2500728c */ /* 0x000fe2000bf05270 */
[----:B------:R-:W1:Y:S08]  /*17b0*/  S2UR UR37, SR_CgaCtaId ;  /* 0x00000000002579c3 */ /* 0x000e700000008800 */
[----:B------:R-:W-:Y:S05]  /*17c0*/  BRA.U UP0, `(.L_x_23) ;  /* 0x0000000100347547 */ /* 0x000fea000b800000 */
[----:B------:R-:W2:Y:S01]  /*17d0*/  S2R R2, SR_CgaCtaId ;  /* 0x0000000000027919 */ /* 0x000ea20000008800 */
[----:B------:R-:W-:-:S04]  /*17e0*/  MOV R3, 0x400 ;  /* 0x0000040000037802 */ /* 0x000fc80000000f00 */
[----:B--2---:R-:W-:Y:S02]  /*17f0*/  LEA R2, R2, R3, 0x18 ;  /* 0x0000000302027211 */ /* 0x004fe400078ec0ff */
[----:B------:R-:W-:-:S03]  /*1800*/  SHF.L.U32 R3, R11, 0x1f, RZ ;  /* 0x0000001f0b037819 */ /* 0x000fc600000006ff */
[----:B------:R-:W-:-:S04]  /*1810*/  IMAD R2, R12, 0x8, R2 ;  /* 0x000000080c027824 */ /* 0x000fc800078e0202 */
[----:B------:R-:W2:Y:S02]  /*1820*/  SYNCS.PHASECHK.TRANS64.TRYWAIT P0, [R2+URZ+0x140], R3 ;  /* 0x00014003020075a7 */ /* 0x000ea400080011ff */
[----:B--2---:R-:W-:Y:S05]  /*1830*/  @!P0 BRA `(.L_x_24) ;  /* 0x0000008c00e48947 */ /* 0x004fea0003800000 */
.L_x_234:
[----:B------:R-:W-:Y:S01]  /*1840*/  VIADD R12, R12, 0x1 ;  /* 0x000000010c0c7836 */ /* 0x000fe20000000000 */
[----:B------:R2:W-:Y:S04]  /*1850*/  SYNCS.ARRIVE.TRANS64.A1T0 RZ, [R2+URZ+0x130], RZ ;  /* 0x000130ff02ff79a7 */ /* 0x0005e800081000ff */
[----:B------:R-:W-:-:S04]  /*1860*/  ISETP.NE.AND P0, PT, R12, 0x2, PT ;  /* 0x000000020c00780c */ /* 0x000fc80003f05270 */
[----:B------:R-:W-:Y:S02]  /*1870*/  SEL R12, R12, RZ, P0 ;  /* 0x000000ff0c0c7207 */ /* 0x000fe40000000000 */
[----:B--2---:R-:W-:-:S04]  /*1880*/  SEL R2, RZ, 0x1, P0 ;  /* 0x00000001ff027807 */ /* 0x004fc80000000000 */
[----:B------:R-:W-:-:S07]  /*1890*/  LOP3.LUT R11, R11, R2, RZ, 0x3c, !PT ;  /* 0x000000020b0b7212 */ /* 0x000fce00078e3cff */
.L_x_23:
[----:B------:R-:W-:Y:S01]  /*18a0*/  UMOV UR6, 0x400 ;  /* 0x0000040000067882 */ /* 0x000fe20000000000 */
[----:B------:R-:W-:Y:S01]  /*18b0*/  SHF.L.U32 R2, R15, 0x1f, RZ ;  /* 0x0000001f0f027819 */ /* 0x000fe200000006ff */
[----:B-1----:R-:W-:Y:S01]  /*18c0*/  ULEA UR6, UR37, UR6, 0x18 ;  /* 0x0000000625067291 */ /* 0x002fe2000f8ec0ff */
[----:B------:R-:W-:Y:S01]  /*18d0*/  R2UR UR35, R16 ;  /* 0x00000000102372ca */ /* 0x000fe200000e0000 */
[----:B------:R-:W-:Y:S01]  /*18e0*/  UISETP.GE.U32.AND UP0, UPT, UR4, 0x7f, UPT ;  /* 0x0000007f0400788c */ /* 0x000fe2000bf06070 */
[----:B------:R-:W-:Y:S01]  /*18f0*/  R2UR UR11, R17 ;  /* 0x00000000110b72ca */ /* 0x000fe200000e0000 */
[----:B------:R-:W-:Y:S01]  /*1900*/  ULEA UR8, UR23, UR6, 0x3 ;  /* 0x0000000617087291 */ /* 0x000fe2000f8e18ff */
[----:B------:R-:W-:-:S08]  /*1910*/  UMOV UR25, URZ ;  /* 0x000000ff00197c82 */ /* 0x000fd00008000000 */
[----:B------:R1:W2:Y:S01]  /*1920*/  SYNCS.PHASECHK.TRANS64.TRYWAIT P0, [UR8+0x40], R2 ;  /* 0x00004002ff0075a7 */ /* 0x0002a20008001108 */
[----:B------:R-:W-:-:S13]  /*1930*/  R2UR UR8, R22 ;  /* 0x00000000160872ca */ /* 0x000fda00000e0000 */
[----:B------:R-:W-:Y:S01]  /*1940*/  ULEA UR11, UR8, UR11, 0x8 ;  /* 0x0000000b080b7291 */ /* 0x000fe2000f8e40ff */
[----:B-1----:R-:W-:-:S05]  /*1950*/  LEA.HI R2, R23, R23, RZ, 0x1 ;  /* 0x0000001717027211 */ /* 0x002fca00078f08ff */
[----:B------:R-:W-:-:S05]  /*1960*/  IMAD.SHL.U32 R2, R2, 0x40, RZ ;  /* 0x0000004002027824 */ /* 0x000fca00078e00ff */
[----:B------:R-:W-:-:S04]  /*1970*/  LOP3.LUT R2, R2, 0xffffff80, RZ, 0xc0, !PT ;  /* 0xffffff8002027812 */ /* 0x000fc800078ec0ff */
[----:B------:R-:W-:-:S13]  /*1980*/  R2UR UR9, R2 ;  /* 0x00000000020972ca */ /* 0x000fda00000e0000 */
[----:B------:R-:W-:Y:S01]  /*1990*/  ULOP3.LUT UR35, UR9, 0x40, UR35, 0xf8, !UPT ;  /* 0x0000004009237892 */ /* 0x000fe2000f8ef823 */
[----:B------:R-:W-:Y:S11]  /*19a0*/  BRA.U !UP0, `(.L_x_25) ;  /* 0x0000000108c07547 */ /* 0x000ff6000b800000 */
[----:B------:R-:W-:Y:S01]  /*19b0*/  UMOV UR16, UR21 ;  /* 0x0000001500107c82 */ /* 0x000fe20008000000 */
[----:B------:R-:W-:Y:S01]  /*19c0*/  UMOV UR17, UR23 ;  /* 0x0000001700117c82 */ /* 0x000fe20008000000 */
[----:B------:R-:W-:-:S05]  /*19d0*/  UMOV UR34, URZ ;  /* 0x000000ff00227c82 */ /* 0x000fca0008000000 */
.L_x_31:
[----:B------:R-:W-:Y:S01]  /*19e0*/  ULEA UR33, UR17, UR6, 0x3 ;  /* 0x0000000611217291 */ /* 0x000fe2000f8e18ff */
[----:B------:R-:W-:Y:S01]  /*19f0*/  @P5 MOV R3, 0xc000 ;  /* 0x0000c00000035802 */ /* 0x000fe20000000f00 */
[----:B-12-4-:R-:W-:Y:S10]  /*1a00*/  @P0 BRA `(.L_x_26) ;  /* 0x00000000000c0947 */ /* 0x016ff40003800000 */
[----:B------:R-:W-:-:S04]  /*1a10*/  SHF.L.U32 R4, R15, 0x1f, RZ ;  /* 0x0000001f0f047819 */ /* 0x000fc800000006ff */
[----:B------:R-:W1:Y:S02]  /*1a20*/  SYNCS.PHASECHK.TRANS64.TRYWAIT P0, [UR33+0x40], R4 ;  /* 0x00004004ff0075a7 */ /* 0x000e640008001121 */
[----:B-1----:R-:W-:Y:S05]  /*1a30*/  @!P0 BRA `(.L_x_27) ;  /* 0x0000008c00788947 */ /* 0x002fea0003800000 */
.L_x_26:
[----:B------:R2:W-:Y:S01]  /*1a40*/  @P5 SYNCS.ARRIVE.TRANS64 RZ, [UR33], R3 ;  /* 0x00000003ffff59a7 */ /* 0x0005e20008000021 */
[----:B------:R-:W-:Y:S02]  /*1a50*/  ULOP3.LUT UR8, UR22, 0x2, URZ, 0xfc, !UPT ;  /* 0x0000000216087892 */ /* 0x000fe4000f8efcff */
[----:B------:R-:W-:Y:S02]  /*1a60*/  UIADD3 UR16, UPT, UPT, UR16, 0x1, URZ ;  /* 0x0000000110107890 */ /* 0x000fe4000fffe0ff */
[----:B------:R-:W-:Y:S02]  /*1a70*/  UISETP.NE.AND UP0, UPT, UR8, 0x2, UPT ;  /* 0x000000020800788c */ /* 0x000fe4000bf05270 */
[----:B------:R-:W-:-:S07]  /*1a80*/  UISETP.NE.AND UP2, UPT, UR16, 0x1, UPT ;  /* 0x000000011000788c */ /* 0x000fce000bf45270 */
[----:B------:R-:W-:Y:S05]  /*1a90*/  BRA.U UP0, `(.L_x_28) ;  /* 0x0000000100047547 */ /* 0x000fea000b800000 */
[----:B------:R-:W-:Y:S05]  /*1aa0*/  BPT.TRAP 0x1 ;  /* 0x000000040000795c */ /* 0x000fea0000300000 */
.L_x_28:
[----:B------:R-:W-:Y:S04]  /*1ab0*/  BSSY.RECONVERGENT B0, `(.L_x_29) ;  /* 0x0000003000007945 */ /* 0x000fe80003800200 */
[----:B------:R-:W-:Y:S05]  /*1ac0*/  @!P4 BRA `(.L_x_30) ;  /* 0x000000000004c947 */ /* 0x000fea0003800000 */
[----:B------:R-:W-:Y:S05]  /*1ad0*/  BPT.TRAP 0x1 ;  /* 0x000000040000795c */ /* 0x000fea0000300000 */
.L_x_30:
[----:B------:R-:W-:Y:S05]  /*1ae0*/  BSYNC.RECONVERGENT B0 ;  /* 0x0000000000007941 */ /* 0x000fea0003800200 */
.L_x_29:
[----:B------:R-:W-:Y:S02]  /*1af0*/  UIADD3 UR23, UPT, UPT, UR17, 0x1, URZ ;  /* 0x0000000111177890 */ /* 0x000fe4000fffe0ff */
[----:B------:R-:W-:Y:S02]  /*1b00*/  ULEA UR32, UR17, UR6, 0xd ;  /* 0x0000000611207291 */ /* 0x000fe4000f8e68ff */
[----:B------:R-:W-:Y:S02]  /*1b10*/  UISETP.NE.AND UP0, UPT, UR23, 0x8, UPT ;  /* 0x000000081700788c */ /* 0x000fe4000bf05270 */
[----:B------:R-:W-:Y:S02]  /*1b20*/  UIADD3 UR28, UP1, UPT, UR14, 0x80, URZ ;  /* 0x000000800e1c7890 */ /* 0x000fe4000ff3e0ff */
[----:B------:R-:W-:Y:S02]  /*1b30*/  USEL UR9, URZ, 0x1, UP0 ;  /* 0x00000001ff097887 */ /* 0x000fe40008000000 */
[----:B------:R-:W-:-:S02]  /*1b40*/  USEL UR23, UR23, URZ, UP0 ;  /* 0x000000ff17177287 */ /* 0x000fc40008000000 */
[----:B------:R-:W-:Y:S02]  /*1b50*/  UIADD3 UR26, UP0, UPT, UR14, 0x180, URZ ;  /* 0x000001800e1a7890 */ /* 0x000fe4000ff1e0ff */
[----:B------:R-:W-:Y:S01]  /*1b60*/  ULEA UR8, UR23, UR6, 0x3 ;  /* 0x0000000617087291 */ /* 0x000fe2000f8e18ff */
[----:B------:R-:W-:Y:S01]  /*1b70*/  LOP3.LUT R15, R15, UR9, RZ, 0x3c, !PT ;  /* 0x000000090f0f7c12 */ /* 0x000fe2000f8e3cff */
[----:B------:R-:W-:Y:S02]  /*1b80*/  ULOP3.LUT UR33, UR33, 0xfefffff8, URZ, 0xc0, !UPT ;  /* 0xfefffff821217892 */ /* 0x000fe4000f8ec0ff */
[----:B------:R-:W-:Y:S01]  /*1b90*/  UIADD3.X UR29, UPT, UPT, URZ, UR15, URZ, UP1, !UPT ;  /* 0x0000000fff1d7290 */ /* 0x000fe20008ffe4ff */
[----:B-1----:R-:W-:Y:S01]  /*1ba0*/  SHF.L.U32 R2, R15, 0x1f, RZ ;  /* 0x0000001f0f027819 */ /* 0x002fe200000006ff */
[----:B------:R-:W-:Y:S02]  /*1bb0*/  UIADD3 UR32, UPT, UPT, UR32, 0x8400, URZ ;  /* 0x0000840020207890 */ /* 0x000fe4000fffe0ff */
[----:B------:R-:W-:Y:S01]  /*1bc0*/  UIADD3.X UR27, UPT, UPT, URZ, UR15, URZ, UP0, !UPT ;  /* 0x0000000fff1b7290 */ /* 0x000fe200087fe4ff */
[----:B------:R1:W4:Y:S01]  /*1bd0*/  SYNCS.PHASECHK.TRANS64.TRYWAIT P0, [UR8+0x40], R2 ;  /* 0x00004002ff0075a7 */ /* 0x0003220008001108 */
[----:B------:R-:W-:Y:S01]  /*1be0*/  ULEA UR8, UR17, UR6, 0xe ;  /* 0x0000000611087291 */ /* 0x000fe2000f8e70ff */
[----:B------:R-:W-:Y:S01]  /*1bf0*/  UMOV UR18, 0x0 ;  /* 0x0000000000127882 */ /* 0x000fe20000000000 */
[----:B------:R-:W-:-:S02]  /*1c00*/  UMOV UR19, 0x10000000 ;  /* 0x1000000000137882 */ /* 0x000fc40000000000 */
[----:B------:R-:W-:Y:S01]  /*1c10*/  UIADD3 UR8, UPT, UPT, UR8, 0x18400, URZ ;  /* 0x0001840008087890 */ /* 0x000fe2000fffe0ff */
[----:B------:R2:W-:Y:S01]  /*1c20*/  UTMALDG.3D.2CTA [UR32], [UR28], desc[UR18] ;  /* 0x000012201c0075b4 */ /* 0x0005e20008211000 */
[----:B------:R-:W-:Y:S01]  /*1c30*/  UMOV UR10, UR34 ;  /* 0x00000022000a7c82 */ /* 0x000fe20008000000 */
[----:B------:R-:W-:Y:S01]  /*1c40*/  UMOV UR12, UR36 ;  /* 0x00000024000c7c82 */ /* 0x000fe20008000000 */
[----:B------:R-:W-:Y:S01]  /*1c50*/  UMOV UR9, UR33 ;  /* 0x0000002100097c82 */ /* 0x000fe20008000000 */
[----:B------:R-:W-:Y:S01]  /*1c60*/  UMOV UR25, UR13 ;  /* 0x0000000d00197c82 */ /* 0x000fe20008000000 */
[----:B------:R-:W-:-:S03]  /*1c70*/  UMOV UR17, UR23 ;  /* 0x0000001700117c82 */ /* 0x000fc60008000000 */
[----:B------:R1:W-:Y:S01]  /*1c80*/  UTMALDG.3D.2CTA [UR8], [UR26], desc[UR18] ;  /* 0x000012081a0075b4 */ /* 0x0003e20008211000 */
[----:B--2---:R-:W-:Y:S01]  /*1c90*/  UIADD3 UR34, UPT, UPT, UR34, 0x40, URZ ;  /* 0x0000004022227890 */ /* 0x004fe2000fffe0ff */
[----:B------:R-:W-:Y:S11]  /*1ca0*/  BRA.U UP2, `(.L_x_31) ;  /* 0xfffffffd024c7547 */ /* 0x000ff6000b83ffff */
.L_x_25:
[----:B--2-4-:R-:W-:Y:S01]  /*1cb0*/  PLOP3.LUT P0, PT, PT, PT, UP5, 0x80, 0x8 ;  /* 0x000000000008781c */ /* 0x014fe20003f0f058 */
[----:B-1----:R-:W-:Y:S01]  /*1cc0*/  ULEA UR8, UR23, UR6, 0x3 ;  /* 0x0000000617087291 */ /* 0x002fe2000f8e18ff */
[----:B------:R-:W-:Y:S01]  /*1cd0*/  SHF.L.U32 R2, R15, 0x1f, RZ ;  /* 0x0000001f0f027819 */ /* 0x000fe200000006ff */
[----:B------:R-:W-:-:S10]  /*1ce0*/  UISETP.GT.AND UP0, UPT, UR7, UR5, UPT ;  /* 0x000000050700728c */ /* 0x000fd4000bf04270 */
[----:B------:R-:W-:Y:S01]  /*1cf0*/  @!P0 SYNCS.ARRIVE.TRANS64.A1T0 RZ, [UR6+0xc8], RZ ;  /* 0x0000c8ffffff89a7 */ /* 0x000fe20008100006 */
[----:B------:R1:W2:Y:S01]  /*1d00*/  SYNCS.PHASECHK.TRANS64.TRYWAIT P0, [UR8+0x40], R2 ;  /* 0x00004002ff0075a7 */ /* 0x0002a20008001108 */
[----:B------:R-:W-:Y:S05]  /*1d10*/  BRA.U !UP0, `(.L_x_32) ;  /* 0x0000000108c07547 */ /* 0x000fea000b800000 */
[----:B------:R-:W-:Y:S01]  /*1d20*/  UIADD3 UR26, UPT, UPT, UR24, UR25, URZ ;  /* 0x00000019181a7290 */ /* 0x000fe2000fffe0ff */
[----:B------:R-:W-:-:S11]  /*1d30*/  UMOV UR27, UR23 ;  /* 0x00000017001b7c82 */ /* 0x000fd60008000000 */
.L_x_38:
[----:B------:R-:W-:Y:S01]  /*1d40*/  ULEA UR17, UR27, UR6, 0x3 ;  /* 0x000000061b117291 */ /* 0x000fe2000f8e18ff */
[----:B--2---:R-:W-:Y:S01]  /*1d50*/  @P5 MOV R3, 0xc000 ;  /* 0x0000c00000035802 */ /* 0x004fe20000000f00 */
[----:B-12---:R-:W-:Y:S10]  /*1d60*/  @P0 BRA `(.L_x_33) ;  /* 0x00000000000c0947 */ /* 0x006ff40003800000 */
[----:B------:R-:W-:-:S04]  /*1d70*/  SHF.L.U32 R4, R15, 0x1f, RZ ;  /* 0x0000001f0f047819 */ /* 0x000fc800000006ff */
[----:B------:R-:W2:Y:S02]  /*1d80*/  SYNCS.PHASECHK.TRANS64.TRYWAIT P0, [UR17+0x40], R4 ;  /* 0x00004004ff0075a7 */ /* 0x000ea40008001111 */
[----:B--2---:R-:W-:Y:S05]  /*1d90*/  @!P0 BRA `(.L_x_34) ;  /* 0x0000008800b88947 */ /* 0x004fea0003800000 */
.L_x_33:
[----:B------:R2:W-:Y:S01]  /*1da0*/  @P5 SYNCS.ARRIVE.TRANS64 RZ, [UR17], R3 ;  /* 0x00000003ffff59a7 */ /* 0x0005e20008000011 */
[----:B------:R-:W-:-:S04]  /*1db0*/  ULOP3.LUT UR8, UR22, 0x2, URZ, 0xfc, !UPT ;  /* 0x0000000216087892 */ /* 0x000fc8000f8efcff */
[----:B------:R-:W-:-:S09]  /*1dc0*/  UISETP.NE.AND UP0, UPT, UR8, 0x2, UPT ;  /* 0x000000020800788c */ /* 0x000fd2000bf05270 */
[----:B------:R-:W-:Y:S05]  /*1dd0*/  BRA.U UP0, `(.L_x_35) ;  /* 0x0000000100047547 */ /* 0x000fea000b800000 */
[----:B------:R-:W-:Y:S05]  /*1de0*/  BPT.TRAP 0x1 ;  /* 0x000000040000795c */ /* 0x000fea0000300000 */
.L_x_35:
[----:B------:R-:W-:Y:S04]  /*1df0*/  BSSY.RECONVERGENT B0, `(.L_x_36) ;  /* 0x0000003000007945 */ /* 0x000fe80003800200 */
[----:B------:R-:W-:Y:S05]  /*1e00*/  @!P4 BRA `(.L_x_37) ;  /* 0x000000000004c947 */ /* 0x000fea0003800000 */
[----:B------:R-:W-:Y:S05]  /*1e10*/  BPT.TRAP 0x1 ;  /* 0x000000040000795c */ /* 0x000fea0000300000 */
.L_x_37:
[----:B------:R-:W-:Y:S05]  /*1e20*/  BSYNC.RECONVERGENT B0 ;  /* 0x0000000000007941 */ /* 0x000fea0003800200 */
.L_x_36:
        /* <DEDUP_REMOVED lines=9> */
[----:B------:R-:W-:Y:S02]  /*1ec0*/  USHF.L.U32 UR18, UR25, 0x6, URZ ;  /* 0x0000000619127899 */ /* 0x000fe400080006ff */
[----:B------:R-:W-:Y:S01]  /*1ed0*/  ULOP3.LUT UR17, UR17, 0xfefffff8, URZ, 0xc0, !UPT ;  /* 0xfefffff811117892 */ /* 0x000fe2000f8ec0ff */
[----:B-1----:R-:W-:Y:S01]  /*1ee0*/  SHF.L.U32 R2, R15, 0x1f, RZ ;  /* 0x0000001f0f027819 */ /* 0x002fe200000006ff */
[----:B------:R-:W-:Y:S02]  /*1ef0*/  UIADD3 UR16, UPT, UPT, UR16, 0x8400, URZ ;  /* 0x0000840010107890 */ /* 0x000fe4000fffe0ff */
[----:B------:R-:W-:Y:S01]  /*1f00*/  UIADD3.X UR33, UPT, UPT, URZ, UR15, URZ, UP1, !UPT ;  /* 0x0000000fff217290 */ /* 0x000fe20008ffe4ff */
[----:B------:R4:W1:Y:S01]  /*1f10*/  SYNCS.PHASECHK.TRANS64.TRYWAIT P0, [UR8+0x40], R2 ;  /* 0x00004002ff0075a7 */ /* 0x0008620008001108 */
[----:B------:R-:W-:-:S02]  /*1f20*/  ULEA UR8, UR27, UR6, 0xe ;  /* 0x000000061b087291 */ /* 0x000fc4000f8e70ff */
[----:B------:R-:W-:Y:S02]  /*1f30*/  UIADD3.X UR31, UPT, UPT, URZ, UR15, URZ, UP0, !UPT ;  /* 0x0000000fff1f7290 */ /* 0x000fe400087fe4ff */
[----:B------:R-:W-:Y:S01]  /*1f40*/  UIADD3 UR8, UPT, UPT, UR8, 0x18400, URZ ;  /* 0x0001840008087890 */ /* 0x000fe2000fffe0ff */
[----:B------:R-:W-:Y:S01]  /*1f50*/  UMOV UR28, 0x0 ;  /* 0x00000000001c7882 */ /* 0x000fe20000000000 */
[----:B------:R-:W-:Y:S01]  /*1f60*/  UMOV UR29, 0x10000000 ;  /* 0x10000000001d7882 */ /* 0x000fe20000000000 */
[----:B------:R-:W-:Y:S01]  /*1f70*/  UMOV UR19, UR35 ;  /* 0x0000002300137c82 */ /* 0x000fe20008000000 */
[----:B------:R-:W-:Y:S01]  /*1f80*/  UMOV UR20, UR36 ;  /* 0x0000002400147c82 */ /* 0x000fe20008000000 */
[----:B------:R-:W-:Y:S01]  /*1f90*/  UMOV UR12, UR36 ;  /* 0x00000024000c7c82 */ /* 0x000fe20008000000 */
[----:B------:R-:W-:Y:S01]  /*1fa0*/  UMOV UR9, UR17 ;  /* 0x0000001100097c82 */ /* 0x000fe20008000000 */
[----:B------:R-:W-:Y:S01]  /*1fb0*/  UMOV UR10, UR18 ;  /* 0x00000012000a7c82 */ /* 0x000fe20008000000 */
[----:B------:R4:W-:Y:S01]  /*1fc0*/  UTMALDG.3D.2CTA [UR16], [UR32], desc[UR28] ;  /* 0x00001c10200075b4 */ /* 0x0009e20008211000 */
[----:B------:R-:W-:Y:S01]  /*1fd0*/  UIADD3 UR25, UPT, UPT, UR25, 0x1, URZ ;  /* 0x0000000119197890 */ /* 0x000fe2000fffe0ff */
[----:B------:R-:W-:-:S03]  /*1fe0*/  UMOV UR27, UR23 ;  /* 0x00000017001b7c82 */ /* 0x000fc60008000000 */
[----:B------:R-:W-:Y:S01]  /*1ff0*/  UISETP.NE.AND UP0, UPT, UR25, UR26, UPT ;  /* 0x0000001a1900728c */ /* 0x000fe2000bf05270 */
[----:B------:R4:W-:Y:S08]  /*2000*/  UTMALDG.3D.2CTA [UR8], [UR30], desc[UR28] ;  /* 0x00001c081e0075b4 */ /* 0x0009f00008211000 */
[----:B----4-:R-:W-:Y:S05]  /*2010*/  BRA.U UP0, `(.L_x_38) ;  /* 0xfffffffd00487547 */ /* 0x010fea000b83ffff */
.L_x_32:
[C---:B-1----:R-:W-:Y:S01]  /*2020*/  LEA R2, R14.reuse, UR6, 0x3 ;  /* 0x000000060e027c11 */ /* 0x042fe2000f8e18ff */
[----:B------:R-:W-:Y:S01]  /*2030*/  NOP ;  /* 0x0000000000007918 */ /* 0x000fe20000000000 */
[----:B--2---:R-:W-:Y:S02]  /*2040*/  SHF.L.U32 R3, R13, 0x1f, RZ ;  /* 0x0000001f0d037819 */ /* 0x004fe400000006ff */
[----:B------:R-:W-:Y:S02]  /*2050*/  LEA R4, R14, UR6, 0x4 ;  /* 0x000000060e047c11 */ /* 0x000fe4000f8e20ff */
[----:B------:R-:W1:Y:S02]  /*2060*/  SYNCS.PHASECHK.TRANS64.TRYWAIT P0, [R2+URZ+0xd0], R3 ;  /* 0x0000d003020075a7 */ /* 0x000e6400080011ff */
[----:B-1----:R-:W-:Y:S05]  /*2070*/  @!P0 BRA `(.L_x_39) ;  /* 0x0000008800188947 */ /* 0x002fea0003800000 */
.L_x_237:
[----:B------:R-:W2:Y:S01]  /*2080*/  LDS.128 R4, [R4+0x160] ;  /* 0x0001600004047984 */ /* 0x000ea20000000c00 */
[----:B------:R-:W-:Y:S01]  /*2090*/  ISETP.GE.AND P0, PT, R36, 0x1, PT ;  /* 0x000000012400780c */ /* 0x000fe20003f06270 */
[----:B-1----:R-:W-:Y:S01]  /*20a0*/  VIADD R2, R2, 0xe0 ;  /* 0x000000e002027836 */ /* 0x002fe20000000000 */
[----:B------:R-:W-:Y:S01]  /*20b0*/  @!PT LDS RZ, [RZ] ;  /* 0x00000000fffff984 */ /* 0x000fe20000000800 */
[----:B------:R-:W-:Y:S01]  /*20c0*/  @!PT LDS RZ, [RZ] ;  /* 0x00000000fffff984 */ /* 0x000fe20000000800 */
[----:B------:R-:W-:Y:S01]  /*20d0*/  @!PT LDS RZ, [RZ] ;  /* 0x00000000fffff984 */ /* 0x000fe20000000800 */
[----:B------:R-:W-:Y:S01]  /*20e0*/  @!PT LDS RZ, [RZ] ;  /* 0x00000000fffff984 */ /* 0x000fe20000000800 */
[----:B------:R1:W-:Y:S06]  /*20f0*/  MEMBAR.ALL.CTA ;  /* 0x0000000000007992 */ /* 0x0003ec0000008000 */
[----:B-1----:R-:W1:Y:S01]  /*2100*/  FENCE.VIEW.ASYNC.S ;  /* 0x00000000000073c6 */ /* 0x002e620000000000 */
[----:B------:R-:W-:-:S04]  /*2110*/  PRMT R2, RZ, 0x654, R2 ;  /* 0x00000654ff027816 */ /* 0x000fc80000000002 */
[----:B-1----:R1:W-:Y:S01]  /*2120*/  SYNCS.ARRIVE.TRANS64.RED.A1T0 RZ, [R2+URZ], RZ ;  /* 0x000000ff02ff79a7 */ /* 0x0023e200081004ff */
[----:B--2---:R-:W-:-:S13]  /*2130*/  LOP3.LUT P2, RZ, R6, 0x1, RZ, 0xc0, !PT ;  /* 0x0000000106ff7812 */ /* 0x004fda000784c0ff */
[----:B------:R-:W-:Y:S01]  /*2140*/  @P2 SHF.R.U32.HI R3, RZ, 0x10, R5 ;  /* 0x00000010ff032819 */ /* 0x000fe20000011605 */
[----:B------:R-:W-:Y:S01]  /*2150*/  VOTEU.ANY UP0, P2 ;  /* 0x0000000000ff7886 */ /* 0x000fe20001000100 */
[----:B------:R-:W-:Y:S02]  /*2160*/  @P2 MOV R10, R4 ;  /* 0x00000004000a2202 */ /* 0x000fe40000000f00 */
[----:B------:R-:W-:Y:S02]  /*2170*/  @P2 R2UR.BROADCAST UR8, R3 ;  /* 0x00000000030822ca */ /* 0x000fe400008e0000 */
[----:B------:R-:W-:-:S11]  /*2180*/  @P2 LOP3.LUT R9, R5, 0xffff, RZ, 0xc0, !PT ;  /* 0x0000ffff05092812 */ /* 0x000fd600078ec0ff */
[----:B------:R-:W-:Y:S01]  /*2190*/  @UP0 UMOV UR36, UR8 ;  /* 0x0000000800240c82 */ /* 0x000fe20008000000 */
[----:B-1----:R-:W-:Y:S05]  /*21a0*/  @!P0 BRA `(.L_x_40) ;  /* 0x0000000000b88947 */ /* 0x002fea0003800000 */
[----:B------:R-:W3:Y:S01]  /*21b0*/  LDC.64 R4, c[0x0][0xb18] ;  /* 0x0002c600ff047b82 */ /* 0x000ee20000000a00 */
[----:B------:R-:W-:-:S07]  /*21c0*/  ISETP.NE.AND P3, PT, R36, 0x1, PT ;  /* 0x000000012400780c */ /* 0x000fce0003f65270 */
[----:B------:R-:W1:Y:S08]  /*21d0*/  LDC.64 R6, c[0x0][0xb10] ;  /* 0x0002c400ff067b82 */ /* 0x000e700000000a00 */
[----:B------:R-:W2:Y:S08]  /*21e0*/  LDC R18, c[0x0][0xb20] ;  /* 0x0002c800ff127b82 */ /* 0x000eb00000000800 */
[----:B------:R-:W4:Y:S01]  /*21f0*/  LDC R19, c[0x0][0xb0c] ;  /* 0x0002c300ff137b82 */ /* 0x000f220000000800 */
[----:B---3--:R-:W-:Y:S01]  /*2200*/  IMAD.HI.U32 R21, R0, R5, RZ ;  /* 0x0000000500157227 */ /* 0x008fe200078e00ff */
[----:B------:R-:W-:-:S03]  /*2210*/  ISETP.NE.AND P0, PT, R4, 0x1, PT ;  /* 0x000000010400780c */ /* 0x000fc60003f05270 */
[----:B------:R-:W-:-:S03]  /*2220*/  IMAD.HI.U32 R5, R9, R5, RZ ;  /* 0x0000000509057227 */ /* 0x000fc600078e00ff */
[----:B------:R-:W3:Y:S01]  /*2230*/  LDC.64 R2, c[0x0][0xb28] ;  /* 0x0002ca00ff027b82 */ /* 0x000ee20000000a00 */
[----:B-1----:R-:W-:-:S04]  /*2240*/  IMAD.HI.U32 R22, R8, R6, RZ ;  /* 0x0000000608167227 */ /* 0x002fc800078e00ff */
[----:B------:R-:W-:Y:S01]  /*2250*/  IMAD.HI.U32 R23, R10, R6, RZ ;  /* 0x000000060a177227 */ /* 0x000fe200078e00ff */
[----:B------:R-:W-:Y:S02]  /*2260*/  SHF.R.U32.HI R22, RZ, R7, R22 ;  /* 0x00000007ff167219 */ /* 0x000fe40000011616 */
[-C--:B--2---:R-:W-:Y:S02]  /*2270*/  SHF.R.U32.HI R21, RZ, R18.reuse, R21 ;  /* 0x00000012ff157219 */ /* 0x084fe40000011615 */
[----:B------:R-:W-:Y:S02]  /*2280*/  SHF.R.U32.HI R5, RZ, R18, R5 ;  /* 0x00000012ff057219 */ /* 0x000fe40000011605 */
[----:B------:R-:W-:Y:S02]  /*2290*/  SEL R21, R0, R21, !P0 ;  /* 0x0000001500157207 */ /* 0x000fe40004000000 */
[----:B------:R-:W-:Y:S02]  /*22a0*/  SHF.R.U32.HI R23, RZ, R7, R23 ;  /* 0x00000007ff177219 */ /* 0x000fe40000011617 */
[----:B----4-:R-:W-:-:S02]  /*22b0*/  ISETP.NE.AND P1, PT, R19, 0x1, PT ;  /* 0x000000011300780c */ /* 0x010fc40003f25270 */
[----:B------:R-:W-:Y:S02]  /*22c0*/  SEL R5, R9, R5, !P0 ;  /* 0x0000000509057207 */ /* 0x000fe40004000000 */
[----:B------:R-:W-:Y:S02]  /*22d0*/  SEL R22, R8, R22, !P1 ;  /* 0x0000001608167207 */ /* 0x000fe40004800000 */
[----:B------:R-:W-:Y:S01]  /*22e0*/  SEL R23, R10, R23, !P1 ;  /* 0x000000170a177207 */ /* 0x000fe20004800000 */
[----:B---3--:R-:W-:-:S04]  /*22f0*/  IMAD.HI.U32 R20, R21, R2, RZ ;  /* 0x0000000215147227 */ /* 0x008fc800078e00ff */
        /* <DEDUP_REMOVED lines=10> */
[----:B------:R-:W-:-:S04]  /*23a0*/  @!P0 IMAD.HI.U32 R7, R23, R2, RZ ;  /* 0x0000000217078227 */ /* 0x000fc800078e00ff */
[----:B------:R-:W-:Y:S01]  /*23b0*/  IMAD.MOV R2, RZ, RZ, -R6 ;  /* 0x000000ffff027224 */ /* 0x000fe200078e0a06 */
[----:B------:R-:W-:Y:S02]  /*23c0*/  @!P0 SHF.R.U32.HI R3, RZ, R3, R7 ;  /* 0x00000003ff038219 */ /* 0x000fe40000011607 */
[----:B------:R-:W-:Y:S01]  /*23d0*/  IADD3 R7, PT, PT, -R5, RZ, RZ ;  /* 0x000000ff05077210 */ /* 0x000fe20007ffe1ff */
[----:B------:R-:W-:Y:S01]  /*23e0*/  IMAD R2, R36, R2, R5 ;  /* 0x0000000224027224 */ /* 0x000fe200078e0205 */
        /* <DEDUP_REMOVED lines=10> */
.L_x_40:
[----:B------:R-:W1:Y:S02]  /*2490*/  LDCU UR8, c[0x0][0xb30] ;  /* 0x00016600ff0877ac */ /* 0x000e640008000800 */
[----:B-1----:R-:W-:-:S09]  /*24a0*/  UISETP.NE.AND UP0, UPT, UR8, 0x1, UPT ;  /* 0x000000010800788c */ /* 0x002fd2000bf05270 */
[----:B------:R-:W-:Y:S05]  /*24b0*/  BRA.U UP0, `(.L_x_41) ;  /* 0x0000000100407547 */ /* 0x000fea000b800000 */
[----:B------:R-:W1:Y:S08]  /*24c0*/  LDC.64 R4, c[0x0][0xb10] ;  /* 0x0002c400ff047b82 */ /* 0x000e700000000a00 */
[----:B------:R-:W2:Y:S08]  /*24d0*/  LDC.64 R2, c[0x0][0xb18] ;  /* 0x0002c600ff027b82 */ /* 0x000eb00000000a00 */
[----:B------:R-:W4:Y:S08]  /*24e0*/  LDC R6, c[0x0][0xb20] ;  /* 0x0002c800ff067b82 */ /* 0x000f300000000800 */
[----:B------:R-:W3:Y:S01]  /*24f0*/  LDC R7, c[0x0][0xb0c] ;  /* 0x0002c300ff077b82 */ /* 0x000ee20000000800 */
[----:B-1----:R-:W-:-:S05]  /*2500*/  IMAD.HI.U32 R4, R10, R4, RZ ;  /* 0x000000040a047227 */ /* 0x002fca00078e00ff */
[----:B------:R-:W-:Y:S01]  /*2510*/  SHF.R.U32.HI R4, RZ, R5, R4 ;  /* 0x00000005ff047219 */ /* 0x000fe20000011604 */
[----:B--2---:R-:W-:Y:S01]  /*2520*/  IMAD.HI.U32 R3, R9, R3, RZ ;  /* 0x0000000309037227 */ /* 0x004fe200078e00ff */
[----:B------:R-:W-:-:S04]  /*2530*/  ISETP.NE.AND P0, PT, R2, 0x1, PT ;  /* 0x000000010200780c */ /* 0x000fc80003f05270 */
[----:B----4-:R-:W-:-:S04]  /*2540*/  SHF.R.U32.HI R3, RZ, R6, R3 ;  /* 0x00000006ff037219 */ /* 0x010fc80000011603 */
[----:B------:R-:W-:Y:S02]  /*2550*/  SEL R3, R9, R3, !P0 ;  /* 0x0000000309037207 */ /* 0x000fe40004000000 */
[----:B---3--:R-:W-:-:S04]  /*2560*/  ISETP.NE.AND P1, PT, R7, 0x1, PT ;  /* 0x000000010700780c */ /* 0x008fc80003f25270 */
[----:B------:R-:W-:-:S05]  /*2570*/  SEL R4, R10, R4, !P1 ;  /* 0x000000040a047207 */ /* 0x000fca0004800000 */
[----:B------:R-:W-:Y:S02]  /*2580*/  IMAD.IADD R5, R3, 0x1, -R4 ;  /* 0x0000000103057824 */ /* 0x000fe400078e0a04 */
[----:B------:R-:W-:Y:S02]  /*2590*/  IMAD.IADD R3, R4, 0x1, -R3 ;  /* 0x0000000104037824 */ /* 0x000fe400078e0a03 */
[----:B------:R-:W-:Y:S02]  /*25a0*/  IMAD R10, R5, R7, R10 ;  /* 0x00000007050a7224 */ /* 0x000fe400078e020a */
[----:B------:R-:W-:-:S07]  /*25b0*/  IMAD R9, R3, R2, R9 ;  /* 0x0000000203097224 */ /* 0x000fce00078e0209 */
.L_x_41:
[----:B------:R-:W-:Y:S01]  /*25c0*/  VIADD R14, R14, 0x1 ;  /* 0x000000010e0e7836 */ /* 0x000fe20000000000 */
[----:B------:R-:W-:Y:S01]  /*25d0*/  UPLOP3.LUT UP5, UPT, UPT, UPT, UPT, 0x80, 0x8 ;  /* 0x000000000008789c */ /* 0x000fe20003faf070 */
[----:B------:R-:W-:Y:S02]  /*25e0*/  IMAD.IADD R23, R10, 0x1, R100 ;  /* 0x000000010a177824 */ /* 0x000fe400078e0264 */
[----:B------:R-:W-:Y:S01]  /*25f0*/  IMAD.IADD R22, R9, 0x1, R83 ;  /* 0x0000000109167824 */ /* 0x000fe200078e0253 */
[----:B------:R-:W-:-:S04]  /*2600*/  ISETP.NE.AND P0, PT, R14, 0x2, PT ;  /* 0x000000020e00780c */ /* 0x000fc80003f05270 */
[----:B------:R-:W-:Y:S02]  /*2610*/  SEL R2, RZ, 0x1, P0 ;  /* 0x00000001ff027807 */ /* 0x000fe40000000000 */
[----:B------:R-:W-:Y:S02]  /*2620*/  SEL R14, R14, RZ, P0 ;  /* 0x000000ff0e0e7207 */ /* 0x000fe40000000000 */
[----:B------:R-:W-:Y:S01]  /*2630*/  LOP3.LUT R13, R13, R2, RZ, 0x3c, !PT ;  /* 0x000000020d0d7212 */ /* 0x000fe200078e3cff */
[----:B------:R-:W-:Y:S06]  /*2640*/  @P2 BRA `(.L_x_42) ;  /* 0xfffffff000542947 */ /* 0x000fec000383ffff */
[----:B------:R-:W-:Y:S01]  /*2650*/  UIADD3 UR6, UPT, UPT, UR6, 0x40, URZ ;  /* 0x0000004006067890 */ /* 0x000fe2000fffe0ff */
[----:B------:R-:W-:-:S03]  /*2660*/  SHF.L.U32 R2, R15, 0x1f, RZ ;  /* 0x0000001f0f027819 */ /* 0x000fc600000006ff */
[----:B------:R-:W-:-:S09]  /*2670*/  ULEA UR4, UR23, UR6, 0x3 ;  /* 0x0000000617047291 */ /* 0x000fd2000f8e18ff */
[----:B------:R-:W1:Y:S02]  /*2680*/  SYNCS.PHASECHK.TRANS64.TRYWAIT P0, [UR4], R2 ;  /* 0x00000002ff0075a7 */ /* 0x000e640008001104 */
[----:B-1----:R-:W-:Y:S05]  /*2690*/  @!P0 BRA `(.L_x_43) ;  /* 0x0000008000a48947 */ /* 0x002fea0003800000 */
.L_x_239:
[----:B------:R-:W-:-:S04]  /*26a0*/  UIADD3 UR5, UPT, UPT, UR23, 0x1, URZ ;  /* 0x0000000117057890 */ /* 0x000fc8000fffe0ff */
[----:B------:R-:W-:-:S04]  /*26b0*/  UISETP.NE.AND UP0, UPT, UR5, 0x8, UPT ;  /* 0x000000080500788c */ /* 0x000fc8000bf05270 */
[----:B------:R-:W-:Y:S02]  /*26c0*/  USEL UR7, URZ, 0x1, UP0 ;  /* 0x00000001ff077887 */ /* 0x000fe40008000000 */
[----:B------:R-:W-:-:S04]  /*26d0*/  USEL UR5, UR5, URZ, UP0 ;  /* 0x000000ff05057287 */ /* 0x000fc80008000000 */
[----:B------:R-:W-:Y:S01]  /*26e0*/  ULEA UR4, UR5, UR6, 0x3 ;  /* 0x0000000605047291 */ /* 0x000fe2000f8e18ff */
[----:B-1----:R-:W-:-:S04]  /*26f0*/  LOP3.LUT R2, R15, UR7, RZ, 0x3c, !PT ;  /* 0x000000070f027c12 */ /* 0x002fc8000f8e3cff */
[----:B------:R-:W-:-:S04]  /*2700*/  SHF.L.U32 R3, R2, 0x1f, RZ ;  /* 0x0000001f02037819 */ /* 0x000fc800000006ff */
[----:B------:R-:W1:Y:S02]  /*2710*/  SYNCS.PHASECHK.TRANS64.TRYWAIT P0, [UR4], R3 ;  /* 0x00000003ff0075a7 */ /* 0x000e640008001104 */
[----:B-1----:R-:W-:Y:S05]  /*2720*/  @!P0 BRA `(.L_x_44) ;  /* 0x0000008000988947 */ /* 0x002fea0003800000 */
.L_x_241:
[----:B------:R-:W-:-:S04]  /*2730*/  UIADD3 UR5, UPT, UPT, UR5, 0x1, URZ ;  /* 0x0000000105057890 */ /* 0x000fc8000fffe0ff */
[----:B------:R-:W-:-:S04]  /*2740*/  UISETP.NE.AND UP0, UPT, UR5, 0x8, UPT ;  /* 0x000000080500788c */ /* 0x000fc8000bf05270 */
[----:B------:R-:W-:Y:S02]  /*2750*/  USEL UR7, URZ, 0x1, UP0 ;  /* 0x00000001ff077887 */ /* 0x000fe40008000000 */
[----:B------:R-:W-:-:S04]  /*2760*/  USEL UR5, UR5, URZ, UP0 ;  /* 0x000000ff05057287 */ /* 0x000fc80008000000 */
[----:B------:R-:W-:Y:S01]  /*2770*/  ULEA UR4, UR5, UR6, 0x3 ;  /* 0x0000000605047291 */ /* 0x000fe2000f8e18ff */
[----:B------:R-:W-:-:S04]  /*2780*/  LOP3.LUT R2, R2, UR7, RZ, 0x3c, !PT ;  /* 0x0000000702027c12 */ /* 0x000fc8000f8e3cff */
[----:B-1----:R-:W-:-:S04]  /*2790*/  SHF.L.U32 R3, R2, 0x1f, RZ ;  /* 0x0000001f02037819 */ /* 0x002fc800000006ff */
[----:B------:R-:W1:Y:S02]  /*27a0*/  SYNCS.PHASECHK.TRANS64.TRYWAIT P0, [UR4], R3 ;  /* 0x00000003ff0075a7 */ /* 0x000e640008001104 */
[----:B-1----:R-:W-:Y:S05]  /*27b0*/  @!P0 BRA `(.L_x_45) ;  /* 0x00000080008c8947 */ /* 0x002fea0003800000 */
.L_x_243:
        /* <DEDUP_REMOVED lines=9> */
.L_x_245:
        /* <DEDUP_REMOVED lines=9> */
.L_x_247:
        /* <DEDUP_REMOVED lines=9> */
.L_x_249:
        /* <DEDUP_REMOVED lines=9> */
.L_x_251:
[----:B------:R-:W-:-:S04]  /*2a00*/  UIADD3 UR5, UPT, UPT, UR5, 0x1, URZ ;  /* 0x0000000105057890 */ /* 0x000fc8000fffe0ff */
[----:B------:R-:W-:-:S04]  /*2a10*/  UISETP.NE.AND UP0, UPT, UR5, 0x8, UPT ;  /* 0x000000080500788c */ /* 0x000fc8000bf05270 */
[----:B------:R-:W-:Y:S02]  /*2a20*/  USEL UR4, URZ, 0x1, UP0 ;  /* 0x00000001ff047887 */ /* 0x000fe40008000000 */
[----:B------:R-:W-:-:S04]  /*2a30*/  USEL UR5, UR5, URZ, UP0 ;  /* 0x000000ff05057287 */ /* 0x000fc80008000000 */
[----:B------:R-:W-:Y:S01]  /*2a40*/  ULEA UR5, UR5, UR6, 0x3 ;  /* 0x0000000605057291 */ /* 0x000fe2000f8e18ff */
[----:B------:R-:W-:-:S04]  /*2a50*/  LOP3.LUT R2, R2, UR4, RZ, 0x3c, !PT ;  /* 0x0000000402027c12 */ /* 0x000fc8000f8e3cff */
[----:B------:R-:W-:Y:S01]  /*2a60*/  SHF.L.U32 R2, R2, 0x1f, RZ ;  /* 0x0000001f02027819 */ /* 0x000fe200000006ff */
[----:B-1-3--:R-:W-:-:S07]  /*2a70*/  IMAD.U32 R0, RZ, RZ, UR5 ;  /* 0x00000005ff007e24 */ /* 0x00afce000f8e00ff */
.L_x_50:
[----:B-1----:R1:W2:Y:S02]  /*2a80*/  SYNCS.PHASECHK.TRANS64.TRYWAIT P0, [R0+URZ], R2 ;  /* 0x00000002000075a7 */ /* 0x0022a400080011ff */
[----:B--2---:R-:W-:Y:S05]  /*2a90*/  @!P0 NANOSLEEP.SYNCS 0x989680 ;  /* 0x009896800000895d */ /* 0x004fea0003900000 */
[----:B------:R-:W2:Y:S02]  /*2aa0*/  @!P0 SYNCS.PHASECHK.TRANS64 P0, [R0+URZ], R2 ;  /* 0x00000002000085a7 */ /* 0x000ea400080010ff */
[----:B--2---:R-:W-:Y:S05]  /*2ab0*/  @P0 EXIT ;  /* 0x000000000000094d */ /* 0x004fea0003800000 */
[----:B------:R-:W-:Y:S05]  /*2ac0*/  BRA `(.L_x_50) ;  /* 0xfffffffc00ec7947 */ /* 0x000fea000383ffff */
.L_x_22:
[----:B------:R-:W-:-:S04]  /*2ad0*/  UISETP.NE.AND UP1, UPT, UR37, URZ, UPT ;  /* 0x000000ff2500728c */ /* 0x000fc8000bf25270 */
[----:B------:R-:W-:-:S09]  /*2ae0*/  UISETP.NE.OR UP1, UPT, UR10, 0x1, UP1 ;  /* 0x000000010a00788c */ /* 0x000fd20008f25670 */
[----:B------:R-:W-:Y:S05]  /*2af0*/  BRA.U UP1, `(.L_x_51) ;  /* 0x00000005014c7547 */ /* 0x000fea000b800000 */
[----:B------:R-:W-:Y:S01]  /*2b00*/  HFMA2 R11, -RZ, RZ, 0, 0 ;  /* 0x00000000ff0b7431 */ /* 0x000fe200000001ff */
[----:B------:R-:W-:Y:S01]  /*2b10*/  ISETP.GE.U32.AND P2, PT, R10, 0x2, PT ;  /* 0x000000020a00780c */ /* 0x000fe20003f46070 */
[----:B------:R-:W-:Y:S01]  /*2b20*/  IMAD.MOV.U32 R12, RZ, RZ, 0x1 ;  /* 0x00000001ff0c7424 */ /* 0x000fe200078e00ff */
[----:B------:R-:W-:Y:S01]  /*2b30*/  CS2R R8, SRZ ;  /* 0x0000000000087805 */ /* 0x000fe2000001ff00 */
[----:B------:R-:W-:Y:S01]  /*2b40*/  IMAD.MOV.U32 R3, RZ, RZ, RZ ;  /* 0x000000ffff037224 */ /* 0x000fe200078e00ff */
[----:B------:R-:W-:Y:S01]  /*2b50*/  UMOV UR4, 0x400 ;  /* 0x0000040000047882 */ /* 0x000fe20000000000 */
[----:B------:R-:W-:Y:S01]  /*2b60*/  UMOV UR6, URZ ;  /* 0x000000ff00067c82 */ /* 0x000fe20008000000 */
[----:B------:R-:W-:-:S12]  /*2b70*/  ULEA UR37, UR37, UR4, 0x18 ;  /* 0x0000000425257291 */ /* 0x000fd8000f8ec0ff */
.L_x_55:
[----:B------:R-:W-:Y:S02]  /*2b80*/  LEA R0, R3, UR37, 0x3 ;  /* 0x0000002503007c11 */ /* 0x000fe4000f8e18ff */
[----:B------:R-:W-:-:S03]  /*2b90*/  SHF.L.U32 R4, R8, 0x1f, RZ ;  /* 0x0000001f08047819 */ /* 0x000fc600000006ff */
[----:B------:R-:W-:Y:S01]  /*2ba0*/  VIADD R5, R0, 0x140 ;  /* 0x0000014000057836 */ /* 0x000fe20000000000 */
[----:B------:R-:W1:Y:S02]  /*2bb0*/  SYNCS.PHASECHK.TRANS64.TRYWAIT P0, [R0+URZ+0x130], R4 ;  /* 0x00013004000075a7 */ /* 0x000e6400080011ff */
[----:B-1----:R-:W-:Y:S05]  /*2bc0*/  @!P0 BRA `(.L_x_52) ;  /* 0x0000008000008947 */ /* 0x002fea0003800000 */
.L_x_252:
[----:B------:R-:W-:Y:S01]  /*2bd0*/  ULEA UR5, UR6, UR37, 0x3 ;  /* 0x0000002506057291 */ /* 0x000fe2000f8e18ff */
[----:B-1----:R-:W-:Y:S01]  /*2be0*/  PRMT R0, RZ, 0x654, R5 ;  /* 0x00000654ff007816 */ /* 0x002fe20000000005 */
[----:B------:R-:W-:Y:S01]  /*2bf0*/  @!P2 IMAD.MOV.U32 R4, RZ, RZ, 0x10 ;  /* 0x00000010ff04a424 */ /* 0x000fe200078e00ff */
[----:B------:R-:W-:Y:S01]  /*2c00*/  SHF.L.U32 R5, R12, 0x1f, RZ ;  /* 0x0000001f0c057819 */ /* 0x000fe200000006ff */
[----:B------:R-:W-:Y:S01]  /*2c10*/  UIADD3 UR4, UPT, UPT, UR5, 0xd0, URZ ;  /* 0x000000d005047890 */ /* 0x000fe2000fffe0ff */
[----:B------:R1:W-:Y:S05]  /*2c20*/  SYNCS.ARRIVE.TRANS64.RED.A1T0 RZ, [R0+URZ], RZ ;  /* 0x000000ff00ff79a7 */ /* 0x0003ea00081004ff */
[----:B------:R-:W-:Y:S01]  /*2c30*/  IMAD.U32 R6, RZ, RZ, UR4 ;  /* 0x00000004ff067e24 */ /* 0x000fe2000f8e00ff */
[----:B------:R-:W2:Y:S04]  /*2c40*/  SYNCS.PHASECHK.TRANS64.TRYWAIT P0, [UR5+0xe0], R5 ;  /* 0x0000e005ff0075a7 */ /* 0x000ea80008001105 */
[----:B------:R-:W-:Y:S01]  /*2c50*/  PRMT R6, R10, 0x654, R6 ;  /* 0x000006540a067816 */ /* 0x000fe20000000006 */
[----:B-12---:R-:W-:Y:S06]  /*2c60*/  @!P0 BRA `(.L_x_53) ;  /* 0x0000007c00ec8947 */ /* 0x006fec0003800000 */
.L_x_254:
[----:B------:R-:W-:Y:S01]  /*2c70*/  ULEA UR4, UR6, UR37, 0x4 ;  /* 0x0000002506047291 */ /* 0x000fe2000f8e20ff */
[----:B------:R-:W-:Y:S01]  /*2c80*/  SEL R2, R6, R2, !P2 ;  /* 0x0000000206027207 */ /* 0x000fe20005000000 */
[----:B------:R-:W-:Y:S01]  /*2c90*/  UIADD3 UR5, UPT, UPT, UR5, 0xd0, URZ ;  /* 0x000000d005057890 */ /* 0x000fe2000fffe0ff */
[----:B-1----:R-:W-:Y:S01]  /*2ca0*/  LEA R0, R11, UR37, 0x3 ;  /* 0x000000250b007c11 */ /* 0x002fe2000f8e18ff */
[----:B------:R-:W-:Y:S01]  /*2cb0*/  UIADD3 UR4, UPT, UPT, UR4, 0x160, URZ ;  /* 0x0000016004047890 */ /* 0x000fe2000fffe0ff */
[----:B------:R1:W-:Y:S01]  /*2cc0*/  @!P2 SYNCS.ARRIVE.TRANS64.RED RZ, [R2+URZ], R4 ;  /* 0x0000000402ffa9a7 */ /* 0x0003e200080004ff */
[----:B------:R-:W-:Y:S01]  /*2cd0*/  UIADD3 UR6, UPT, UPT, UR6, 0x1, URZ ;  /* 0x0000000106067890 */ /* 0x000fe2000fffe0ff */
[----:B------:R-:W-:-:S03]  /*2ce0*/  VIADD R3, R3, 0x1 ;  /* 0x0000000103037836 */ /* 0x000fc60000000000 */
[----:B------:R-:W-:Y:S02]  /*2cf0*/  UISETP.NE.AND UP0, UPT, UR6, 0x2, UPT ;  /* 0x000000020600788c */ /* 0x000fe4000bf05270 */
[----:B------:R-:W-:Y:S01]  /*2d00*/  ISETP.NE.AND P0, PT, R3, 0x2, PT ;  /* 0x000000020300780c */ /* 0x000fe20003f05270 */
[----:B------:R-:W-:Y:S06]  /*2d10*/  UGETNEXTWORKID.BROADCAST [UR4], [UR5] ;  /* 0x00000000040073ca */ /* 0x000fec0008000100 */
[----:B------:R-:W-:Y:S02]  /*2d20*/  USEL UR4, URZ, 0x1, UP0 ;  /* 0x00000001ff047887 */ /* 0x000fe40008000000 */
[----:B------:R-:W-:-:S04]  /*2d30*/  USEL UR6, UR6, URZ, UP0 ;  /* 0x000000ff06067287 */ /* 0x000fc80008000000 */
[----:B------:R-:W-:Y:S02]  /*2d40*/  LOP3.LUT R12, R12, UR4, RZ, 0x3c, !PT ;  /* 0x000000040c0c7c12 */ /* 0x000fe4000f8e3cff */
[----:B-1----:R-:W-:-:S04]  /*2d50*/  SHF.L.U32 R4, R9, 0x1f, RZ ;  /* 0x0000001f09047819 */ /* 0x002fc800000006ff */
[----:B------:R-:W1:Y:S02]  /*2d60*/  SYNCS.PHASECHK.TRANS64.TRYWAIT P1, [R0+URZ+0xd0], R4 ;  /* 0x0000d004000075a7 */ /* 0x000e6400080211ff */
[----:B-1----:R-:W-:Y:S05]  /*2d70*/  @!P1 BRA `(.L_x_54) ;  /* 0x0000007c00c09947 */ /* 0x002fea0003800000 */
.L_x_255:
[----:B-1----:R-:W-:Y:S01]  /*2d80*/  LEA R4, R11, UR37, 0x4 ;  /* 0x000000250b047c11 */ /* 0x002fe2000f8e20ff */
[----:B------:R-:W-:Y:S01]  /*2d90*/  VIADD R0, R0, 0xe0 ;  /* 0x000000e000007836 */ /* 0x000fe20000000000 */
[----:B------:R-:W-:Y:S01]  /*2da0*/  SEL R3, R3, RZ, P0 ;  /* 0x000000ff03037207 */ /* 0x000fe20000000000 */
[----:B------:R-:W-:-:S03]  /*2db0*/  VIADD R11, R11, 0x1 ;  /* 0x000000010b0b7836 */ /* 0x000fc60000000000 */
[----:B------:R-:W1:Y:S01]  /*2dc0*/  LDS.128 R4, [R4+0x160] ;  /* 0x0001600004047984 */ /* 0x000e620000000c00 */
[----:B------:R-:W-:Y:S02]  /*2dd0*/  PRMT R0, RZ, 0x654, R0 ;  /* 0x00000654ff007816 */ /* 0x000fe40000000000 */
[C---:B------:R-:W-:Y:S01]  /*2de0*/  ISETP.NE.AND P1, PT, R11.reuse, 0x2, PT ;  /* 0x000000020b00780c */ /* 0x040fe20003f25270 */
[----:B------:R-:W-:Y:S01]  /*2df0*/  @!PT LDS RZ, [RZ] ;  /* 0x00000000fffff984 */ /* 0x000fe20000000800 */
[----:B------:R-:W-:Y:S01]  /*2e00*/  @!PT LDS RZ, [RZ] ;  /* 0x00000000fffff984 */ /* 0x000fe20000000800 */
[----:B------:R-:W-:Y:S01]  /*2e10*/  @!PT LDS RZ, [RZ] ;  /* 0x00000000fffff984 */ /* 0x000fe20000000800 */
[----:B------:R-:W-:Y:S01]  /*2e20*/  @!PT LDS RZ, [RZ] ;  /* 0x00000000fffff984 */ /* 0x000fe20000000800 */
[----:B------:R2:W-:Y:S06]  /*2e30*/  MEMBAR.ALL.CTA ;  /* 0x0000000000007992 */ /* 0x0005ec0000008000 */
[----:B--2---:R-:W2:Y:S01]  /*2e40*/  FENCE.VIEW.ASYNC.S ;  /* 0x00000000000073c6 */ /* 0x004ea20000000000 */
[----:B------:R-:W-:Y:S01]  /*2e50*/  SEL R11, R11, RZ, P1 ;  /* 0x000000ff0b0b7207 */ /* 0x000fe20000800000 */
[----:B--2---:R2:W-:Y:S01]  /*2e60*/  SYNCS.ARRIVE.TRANS64.RED.A1T0 RZ, [R0+URZ], RZ ;  /* 0x000000ff00ff79a7 */ /* 0x0045e200081004ff */
[----:B-1----:R-:W-:-:S02]  /*2e70*/  LOP3.LUT P3, RZ, R6, 0x1, RZ, 0xc0, !PT ;  /* 0x0000000106ff7812 */ /* 0x002fc4000786c0ff */
[----:B------:R-:W-:-:S04]  /*2e80*/  SEL R4, RZ, 0x1, P1 ;  /* 0x00000001ff047807 */ /* 0x000fc80000800000 */
[----:B------:R-:W-:Y:S02]  /*2e90*/  LOP3.LUT R9, R9, R4, RZ, 0x3c, !PT ;  /* 0x0000000409097212 */ /* 0x000fe400078e3cff */
[----:B--2---:R-:W-:-:S04]  /*2ea0*/  SEL R0, RZ, 0x1, P0 ;  /* 0x00000001ff007807 */ /* 0x004fc80000000000 */
[----:B------:R-:W-:Y:S01]  /*2eb0*/  LOP3.LUT R8, R8, R0, RZ, 0x3c, !PT ;  /* 0x0000000008087212 */ /* 0x000fe200078e3cff */
[----:B------:R-:W-:Y:S06]  /*2ec0*/  @P3 BRA `(.L_x_55) ;  /* 0xfffffffc002c3947 */ /* 0x000fec000383ffff */
[----:B------:R-:W-:Y:S01]  /*2ed0*/  ULEA UR5, UR6, UR37, 0x3 ;  /* 0x0000002506057291 */ /* 0x000fe2000f8e18ff */
[----:B------:R-:W-:-:S08]  /*2ee0*/  SHF.L.U32 R2, R12, 0x1f, RZ ;  /* 0x0000001f0c027819 */ /* 0x000fd000000006ff */
[----:B------:R-:W1:Y:S02]  /*2ef0*/  SYNCS.PHASECHK.TRANS64 P0, [UR5+0xe0], R2 ;  /* 0x0000e002ff0075a7 */ /* 0x000e640008001005 */
[----:B-1----:R-:W-:Y:S05]  /*2f00*/  @P0 BRA `(.L_x_56) ;  /* 0x0000000000080947 */ /* 0x002fea0003800000 */
[----:B------:R-:W1:Y:S02]  /*2f10*/  SYNCS.PHASECHK.TRANS64.TRYWAIT P0, [UR5+0xe0], R2 ;  /* 0x0000e002ff0075a7 */ /* 0x000e640008001105 */
[----:B-1----:R-:W-:Y:S05]  /*2f20*/  @!P0 BRA `(.L_x_57) ;  /* 0x0000007c00688947 */ /* 0x002fea0003800000 */
.L_x_56:
[----:B------:R-:W-:-:S04]  /*2f30*/  UIADD3 UR4, UPT, UPT, UR6, 0x1, URZ ;  /* 0x0000000106047890 */ /* 0x000fc8000fffe0ff */
[----:B------:R-:W-:-:S04]  /*2f40*/  UISETP.NE.AND UP0, UPT, UR4, 0x2, UPT ;  /* 0x000000020400788c */ /* 0x000fc8000bf05270 */
[----:B------:R-:W-:Y:S02]  /*2f50*/  USEL UR7, URZ, 0x1, UP0 ;  /* 0x00000001ff077887 */ /* 0x000fe40008000000 */
[----:B------:R-:W-:-:S04]  /*2f60*/  USEL UR4, UR4, URZ, UP0 ;  /* 0x000000ff04047287 */ /* 0x000fc80008000000 */
[----:B------:R-:W-:Y:S01]  /*2f70*/  ULEA UR4, UR4, UR37, 0x3 ;  /* 0x0000002504047291 */ /* 0x000fe2000f8e18ff */
[----:B-1----:R-:W-:-:S04]  /*2f80*/  LOP3.LUT R2, R12, UR7, RZ, 0x3c, !PT ;  /* 0x000000070c027c12 */ /* 0x002fc8000f8e3cff */
[----:B------:R-:W-:-:S04]  /*2f90*/  SHF.L.U32 R0, R2, 0x1f, RZ ;  /* 0x0000001f02007819 */ /* 0x000fc800000006ff */
[----:B------:R-:W1:Y:S02]  /*2fa0*/  SYNCS.PHASECHK.TRANS64 P0, [UR4+0xe0], R0 ;  /* 0x0000e000ff0075a7 */ /* 0x000e640008001004 */
[----:B-1----:R-:W-:Y:S05]  /*2fb0*/  @P0 EXIT ;  /* 0x000000000000094d */ /* 0x002fea0003800000 */
[----:B------:R-:W-:Y:S02]  /*2fc0*/  SHF.L.U32 R2, R2, 0x1f, RZ ;  /* 0x0000001f02027819 */ /* 0x000fe400000006ff */
[----:B------:R-:W-:-:S07]  /*2fd0*/  MOV R0, UR4 ;  /* 0x0000000400007c02 */ /* 0x000fce0008000f00 */
.L_x_58:
[----:B-1----:R1:W2:Y:S02]  /*2fe0*/  SYNCS.PHASECHK.TRANS64.TRYWAIT P0, [R0+URZ+0xe0], R2 ;  /* 0x0000e002000075a7 */ /* 0x0022a400080011ff */
[----:B--2---:R-:W-:Y:S05]  /*2ff0*/  @!P0 NANOSLEEP.SYNCS 0x989680 ;  /* 0x009896800000895d */ /* 0x004fea0003900000 */
[----:B------:R-:W2:Y:S02]  /*3000*/  @!P0 SYNCS.PHASECHK.TRANS64 P0, [R0+URZ+0xe0], R2 ;  /* 0x0000e002000085a7 */ /* 0x000ea400080010ff */
[----:B--2---:R-:W-:Y:S05]  /*3010*/  @P0 EXIT ;  /* 0x000000000000094d */ /* 0x004fea0003800000 */
[----:B------:R-:W-:Y:S05]  /*3020*/  BRA `(.L_x_58) ;  /* 0xfffffffc00ec7947 */ /* 0x000fea000383ffff */
.L_x_51:
[----:B------:R-:W-:Y:S05]  /*3030*/  BRA.U UP4, `(.L_x_59) ;  /* 0x0000001104d87547 */ /* 0x000fea000b800000 */
[----:B------:R-:W-:Y:S01]  /*3040*/  UMOV UR6, 0x40 ;  /* 0x0000004000067882 */ /* 0x000fe20000000000 */
[----:B------:R-:W-:Y:S01]  /*3050*/  NOP ;  /* 0x0000000000007918 */ /* 0x000fe20000000000 */
[----:B------:R-:W-:Y:S01]  /*3060*/  ULEA UR6, UR37, UR6, 0x18 ;  /* 0x0000000625067291 */ /* 0x000fe2000f8ec0ff */
[----:B------:R-:W-:Y:S02]  /*3070*/  UMOV UR7, 0x400 ;  /* 0x0000040000077882 */ /* 0x000fe40000000000 */
[----:B------:R-:W-:-:S06]  /*3080*/  ULEA UR37, UR37, UR7, 0x18 ;  /* 0x0000000725257291 */ /* 0x000fcc000f8ec0ff */
[----:B------:R-:W1:Y:S02]  /*3090*/  LDS.U8 R2, [UR6+0x1c] ;  /* 0x00001c06ff027984 */ /* 0x000e640008000000 */
[----:B-1----:R-:W-:-:S13]  /*30a0*/  ISETP.NE.AND P0, PT, R2, RZ, PT ;  /* 0x000000ff0200720c */ /* 0x002fda0003f05270 */
[----:B------:R-:W-:Y:S05]  /*30b0*/  @P0 BRA `(.L_x_60) ;  /* 0x0000000400080947 */ /* 0x000fea0003800000 */
[----:B------:R-:W-:Y:S02]  /*30c0*/  UISETP.NE.U32.AND UP0, UPT, UR5, 0x1, UPT ;  /* 0x000000010500788c */ /* 0x000fe4000bf05070 */
[----:B------:R-:W-:-:S07]  /*30d0*/  UIADD3 UR8, UPT, UPT, UR6, 0x8, URZ ;  /* 0x0000000806087890 */ /* 0x000fce000fffe0ff */
[----:B------:R-:W-:Y:S05]  /*30e0*/  BRA.U !UP0, `(.L_x_61) ;  /* 0x00000001089c7547 */ /* 0x000fea000b800000 */
[----:B------:R-:W-:Y:S01]  /*30f0*/  ELECT P0, URZ, PT ;  /* 0x0000000000ff782f */ /* 0x000fe20003800000 */
[----:B------:R-:W-:-:S12]  /*3100*/  BSSY B0, `(.L_x_61) ;  /* 0x0000025000007945 */ /* 0x000fd80003800000 */
[----:B------:R-:W-:Y:S05]  /*3110*/  @!P0 BRA `(.L_x_62) ;  /* 0x00000000008c8947 */ /* 0x000fea0003800000 */
[----:B------:R-:W-:-:S05]  /*3120*/  UMOV UR7, 0x10 ;  /* 0x0000001000077882 */ /* 0x000fca0000000000 */
[----:B------:R-:W-:Y:S04]  /*3130*/  DEPBAR.LE SB1, 0x36 ;  /* 0x00009d800000791a */ /* 0x000fe80000000000 */
[----:B------:R-:W1:Y:S02]  /*3140*/  UTCATOMSWS.2CTA.FIND_AND_SET.ALIGN UP1, UR7, UR7 ;  /* 0x00000007000775e3 */ /* 0x000e640008220800 */
[----:B-1----:R-:W-:Y:S01]  /*3150*/  MOV R10, UR7 ;  /* 0x00000007000a7c02 */ /* 0x002fe20008000f00 */
[----:B------:R-:W-:Y:S06]  /*3160*/  BRA.U UP1, `(.L_x_63) ;  /* 0x0000000101187547 */ /* 0x000fec000b800000 */
.L_x_64:
[----:B------:R-:W-:Y:S05]  /*3170*/  NANOSLEEP 0x64 ;  /* 0x000000640000795d */ /* 0x000fea0003800000 */
[----:B------:R-:W-:-:S05]  /*3180*/  UMOV UR7, 0x10 ;  /* 0x0000001000077882 */ /* 0x000fca0000000000 */
[----:B------:R-:W-:Y:S04]  /*3190*/  DEPBAR.LE SB1, 0x36 ;  /* 0x00009d800000791a */ /* 0x000fe80000000000 */
[----:B------:R-:W1:Y:S02]  /*31a0*/  UTCATOMSWS.2CTA.FIND_AND_SET.ALIGN UP1, UR7, UR7 ;  /* 0x00000007000775e3 */ /* 0x000e640008220800 */
[----:B-1----:R-:W-:Y:S01]  /*31b0*/  MOV R10, UR7 ;  /* 0x00000007000a7c02 */ /* 0x002fe20008000f00 */
[----:B------:R-:W-:Y:S05]  /*31c0*/  BRA.U !UP1, `(.L_x_64) ;  /* 0xfffffffd09e87547 */ /* 0x000fea000b83ffff */
.L_x_63:
[----:B------:R-:W1:Y:S01]  /*31d0*/  LDS R5, [UR6+0x10] ;  /* 0x00001006ff057984 */ /* 0x000e620008000800 */
[----:B------:R-:W-:Y:S01]  /*31e0*/  IMAD.U32 R3, RZ, RZ, UR37 ;  /* 0x00000025ff037e24 */ /* 0x000fe2000f8e00ff */
[----:B------:R-:W-:-:S03]  /*31f0*/  MOV R2, UR4 ;  /* 0x0000000400027c02 */ /* 0x000fc60008000f00 */
[----:B------:R-:W-:Y:S01]  /*3200*/  VIADD R3, R3, 0x180 ;  /* 0x0000018003037836 */ /* 0x000fe20000000000 */
[----:B-1----:R-:W-:-:S04]  /*3210*/  SHF.L.U32 R5, R5, 0x1f, RZ ;  /* 0x0000001f05057819 */ /* 0x002fc800000006ff */
[----:B------:R-:W1:Y:S02]  /*3220*/  SYNCS.PHASECHK.TRANS64.TRYWAIT P0, [UR6+0x8], R5 ;  /* 0x00000805ff0075a7 */ /* 0x000e640008001106 */
[----:B-1----:R-:W-:Y:S05]  /*3230*/  @P0 BRA `(.L_x_65) ;  /* 0x0000000000080947 */ /* 0x002fea0003800000 */
[----:B------:R-:W1:Y:S02]  /*3240*/  SYNCS.PHASECHK.TRANS64.TRYWAIT P0, [UR6+0x8], R5 ;  /* 0x00000805ff0075a7 */ /* 0x000e640008001106 */
[----:B-1----:R-:W-:Y:S05]  /*3250*/  @!P0 BRA `(.L_x_66) ;  /* 0x0000007800b48947 */ /* 0x002fea0003800000 */
.L_x_65:
[----:B-1----:R-:W-:Y:S01]  /*3260*/  HFMA2 R4, -RZ, RZ, 0, 5.9604644775390625e-08 ;  /* 0x00000001ff047431 */ /* 0x002fe200000001ff */
[----:B------:R-:W-:Y:S01]  /*3270*/  UPRMT UR7, UR4, 0x654, UR8 ;  /* 0x0000065404077896 */ /* 0x000fe20008000008 */
[----:B------:R-:W-:Y:S01]  /*3280*/  IMAD.MOV.U32 R7, RZ, RZ, 0xffff ;  /* 0x0000ffffff077424 */ /* 0x000fe200078e00ff */
[----:B------:R-:W-:Y:S01]  /*3290*/  PRMT R2, R2, 0x654, R3 ;  /* 0x0000065402027816 */ /* 0x000fe20000000003 */
[----:B------:R-:W-:Y:S02]  /*32a0*/  IMAD.MOV.U32 R5, RZ, RZ, 0x4 ;  /* 0x00000004ff057424 */ /* 0x000fe400078e00ff */
[----:B------:R-:W-:Y:S01]  /*32b0*/  IMAD.SHL.U32 R9, R10, 0x20, RZ ;  /* 0x000000200a097824 */ /* 0x000fe200078e00ff */
[----:B------:R-:W-:Y:S02]  /*32c0*/  MOV R3, UR7 ;  /* 0x0000000700037c02 */ /* 0x000fe40008000f00 */
[-C--:B------:R-:W-:Y:S01]  /*32d0*/  SHF.L.U32 R7, R7, R10.reuse, RZ ;  /* 0x0000000a07077219 */ /* 0x080fe200000006ff */
[----:B------:R1:W-:Y:S01]  /*32e0*/  SYNCS.ARRIVE.TRANS64.RED RZ, [UR7], R5 ;  /* 0x00000005ffff79a7 */ /* 0x0003e20008000407 */
[----:B------:R-:W-:Y:S01]  /*32f0*/  SHF.L.U32 R6, R4, R10, RZ ;  /* 0x0000000a04067219 */ /* 0x000fe200000006ff */
[----:B------:R1:W-:Y:S04]  /*3300*/  STS [UR37+0x180], R9 ;  /* 0x00018009ff007988 */ /* 0x0003e80008000825 */
[----:B------:R1:W-:Y:S04]  /*3310*/  STAS [R2.64], R10 ;  /* 0x0000000a02007dbd */ /* 0x0003e8000c0008ff */
[----:B------:R1:W-:Y:S04]  /*3320*/  ATOMS.OR RZ, [UR6+0x14], R7 ;  /* 0x00001407ffff798c */ /* 0x0003e8000b000006 */
[----:B------:R1:W-:Y:S04]  /*3330*/  ATOMS.OR RZ, [UR6+0x18], R6 ;  /* 0x00001806ffff798c */ /* 0x0003e8000b000006 */
[----:B------:R1:W-:Y:S02]  /*3340*/  ATOMS.XOR RZ, [UR6+0x10], R4 ;  /* 0x00001004ffff798c */ /* 0x0003e4000b800006 */
.L_x_62:
[----:B------:R-:W-:Y:S05]  /*3350*/  BSYNC B0 ;  /* 0x0000000000007941 */ /* 0x000fea0003800000 */
.L_x_61:
[----:B------:R-:W-:Y:S05]  /*3360*/  BRA.U UP0, `(.L_x_67) ;  /* 0x00000001006c7547 */ /* 0x000fea000b800000 */
[----:B------:R-:W-:-:S03]  /*3370*/  UMOV UR7, 0xffffffff ;  /* 0xffffffff00077882 */ /* 0x000fc60000000000 */
[----:B------:R-:W-:Y:S05]  /*3380*/  BRA.DIV UR7, `(.L_x_68) ;  /* 0x0000007a07807947 */ /* 0x000fea000b800000 */
[----:B------:R-:W-:-:S13]  /*3390*/  ELECT P6, URZ, PT ;  /* 0x0000000000ff782f */ /* 0x000fda00038c0000 */
.L_x_259:
[----:B------:R-:W-:Y:S05]  /*33a0*/  @!P6 BRA `(.L_x_67) ;  /* 0x00000000005ce947 */ /* 0x000fea0003800000 */
[----:B-1----:R-:W1:Y:S02]  /*33b0*/  LDS R3, [UR6+0x10] ;  /* 0x00001006ff037984 */ /* 0x002e640008000800 */
[----:B-1----:R-:W-:-:S04]  /*33c0*/  SHF.L.U32 R3, R3, 0x1f, RZ ;  /* 0x0000001f03037819 */ /* 0x002fc800000006ff */
[----:B------:R-:W1:Y:S02]  /*33d0*/  SYNCS.PHASECHK.TRANS64.TRYWAIT P0, [UR6+0x8], R3 ;  /* 0x00000803ff0075a7 */ /* 0x000e640008001106 */
[----:B-1----:R-:W-:Y:S05]  /*33e0*/  @P0 BRA `(.L_x_69) ;  /* 0x0000000000080947 */ /* 0x002fea0003800000 */
[----:B------:R-:W1:Y:S02]  /*33f0*/  SYNCS.PHASECHK.TRANS64.TRYWAIT P0, [UR6+0x8], R3 ;  /* 0x00000803ff0075a7 */ /* 0x000e640008001106 */
[----:B-1----:R-:W-:Y:S05]  /*3400*/  @!P0 BRA `(.L_x_70) ;  /* 0x0000007800808947 */ /* 0x002fea0003800000 */
.L_x_69:
[----:B------:R-:W2:Y:S01]  /*3410*/  LDS R5, [UR37+0x180] ;  /* 0x00018025ff057984 */ /* 0x000ea20008000800 */
[----:B-1----:R-:W-:Y:S02]  /*3420*/  HFMA2 R2, -RZ, RZ, 0, 5.9604644775390625e-08 ;  /* 0x00000001ff027431 */ /* 0x002fe400000001ff */
[----:B------:R-:W-:Y:S01]  /*3430*/  IMAD.MOV.U32 R3, RZ, RZ, 0xffff ;  /* 0x0000ffffff037424 */ /* 0x000fe200078e00ff */
[----:B------:R-:W-:Y:S01]  /*3440*/  UPRMT UR7, UR4, 0x654, UR8 ;  /* 0x0000065404077896 */ /* 0x000fe20008000008 */
[----:B--2---:R-:W-:-:S03]  /*3450*/  IMAD.SHL.U32 R4, R5, 0x20, RZ ;  /* 0x0000002005047824 */ /* 0x004fc600078e00ff */
[-C--:B------:R-:W-:Y:S02]  /*3460*/  SHF.L.U32 R3, R3, R5.reuse, RZ ;  /* 0x0000000503037219 */ /* 0x080fe400000006ff */
[----:B------:R-:W-:Y:S01]  /*3470*/  SHF.L.U32 R5, R2, R5, RZ ;  /* 0x0000000502057219 */ /* 0x000fe200000006ff */
[----:B------:R2:W-:Y:S04]  /*3480*/  STS [UR37+0x180], R4 ;  /* 0x00018004ff007988 */ /* 0x0005e80008000825 */
[----:B------:R2:W-:Y:S04]  /*3490*/  ATOMS.OR RZ, [UR6+0x14], R3 ;  /* 0x00001403ffff798c */ /* 0x0005e8000b000006 */
[----:B------:R2:W-:Y:S01]  /*34a0*/  ATOMS.OR RZ, [UR6+0x18], R5 ;  /* 0x00001805ffff798c */ /* 0x0005e2000b000006 */
[----:B------:R-:W-:Y:S03]  /*34b0*/  SYNCS.ARRIVE.TRANS64.RED.A1T0 RZ, [UR7], RZ ;  /* 0x000000ffffff79a7 */ /* 0x000fe60008100407 */
[----:B------:R2:W-:Y:S01]  /*34c0*/  ATOMS.XOR RZ, [UR6+0x10], R2 ;  /* 0x00001002ffff798c */ /* 0x0005e2000b800006 */
[----:B------:R-:W-:Y:S05]  /*34d0*/  BRA `(.L_x_67) ;  /* 0x0000000000107947 */ /* 0x000fea0003800000 */
.L_x_60:
[----:B------:R-:W-:-:S05]  /*34e0*/  MOV R2, 0xffffffff ;  /* 0xffffffff00027802 */ /* 0x000fca0000000f00 */
[----:B------:R1:W-:Y:S02]  /*34f0*/  STS [UR37+0x180], R2 ;  /* 0x00018002ff007988 */ /* 0x0003e40008000825 */
[----:B-1----:R-:W-:Y:S02]  /*3500*/  MOV R2, 0x3520 ;  /* 0x0000352000027802 */ /* 0x002fe40000000f00 */
[----:B-----5:R-:W-:Y:S05]  /*3510*/  CALL.REL.NOINC `($__internal_1_$__cuda_sm10x_tcgen05_guardrail_trap_phase_invalid_during_alloc) ;  /* 0x0000008000147944 */ /* 0x020fea0003c00000 */
.L_x_67:
[----:B------:R-:W-:Y:S05]  /*3520*/  WARPSYNC.ALL ;  /* 0x0000000000007948 */ /* 0x000fea0003800000 */
[----:B------:R-:W3:Y:S01]  /*3530*/  S2UR UR7, SR_CgaCtaId ;  /* 0x00000000000779c3 */ /* 0x000ee20000008800 */
[----:B------:R-:W-:Y:S01]  /*3540*/  UMOV UR6, 0x400 ;  /* 0x0000040000067882 */ /* 0x000fe20000000000 */
[----:B------:R-:W-:-:S06]  /*3550*/  NOP ;  /* 0x0000000000007918 */ /* 0x000fcc0000000000 */
[----:B------:R-:W-:Y:S06]  /*3560*/  BAR.ARV 0x6, 0xa0 ;  /* 0x0182800000007b1d */ /* 0x000fec0000002000 */
[----:B------:R-:W4:Y:S01]  /*3570*/  LDCU UR8, c[0x0][0x38c] ;  /* 0x00007180ff0877ac */ /* 0x000f220008000800 */
[----:B------:R-:W-:Y:S01]  /*3580*/  LOP3.LUT R0, R0, 0xffff, RZ, 0xc0, !PT ;  /* 0x0000ffff00007812 */ /* 0x000fe200078ec0ff */
[----:B-1----:R-:W-:Y:S01]  /*3590*/  IMAD.MOV.U32 R9, RZ, RZ, 0x1 ;  /* 0x00000001ff097424 */ /* 0x002fe200078e00ff */
[----:B------:R-:W-:Y:S01]  /*35a0*/  LOP3.LUT R8, R8, 0xffff, RZ, 0xc0, !PT ;  /* 0x0000ffff08087812 */ /* 0x000fe200078ec0ff */
[----:B------:R-:W-:Y:S01]  /*35b0*/  UMOV UR19, URZ ;  /* 0x000000ff00137c82 */ /* 0x000fe20008000000 */
[----:B------:R-:W-:Y:S01]  /*35c0*/  R2UR UR11, R0 ;  /* 0x00000000000b72ca */ /* 0x000fe200000e0000 */
[----:B------:R-:W-:Y:S01]  /*35d0*/  UMOV UR18, URZ ;  /* 0x000000ff00127c82 */ /* 0x000fe20008000000 */
[----:B------:R-:W-:Y:S01]  /*35e0*/  R2UR UR12, R8 ;  /* 0x00000000080c72ca */ /* 0x000fe200000e0000 */
[----:B------:R-:W-:Y:S01]  /*35f0*/  IMAD.MOV.U32 R8, RZ, RZ, RZ ;  /* 0x000000ffff087224 */ /* 0x000fe200078e00ff */
[----:B------:R-:W-:Y:S01]  /*3600*/  UMOV UR17, URZ ;  /* 0x000000ff00117c82 */ /* 0x000fe20008000000 */
[----:B---3--:R-:W-:-:S02]  /*3610*/  ULEA UR7, UR7, UR6, 0x18 ;  /* 0x0000000607077291 */ /* 0x008fc4000f8ec0ff */
[----:B------:R-:W-:Y:S02]  /*3620*/  UISETP.NE.AND UP2, UPT, UR5, URZ, UPT ;  /* 0x000000ff0500728c */ /* 0x000fe4000bf45270 */
[----:B------:R-:W-:Y:S02]  /*3630*/  UIADD3 UR13, UPT, UPT, UR7, 0x8400, URZ ;  /* 0x00008400070d7890 */ /* 0x000fe4000fffe0ff */
[----:B------:R-:W-:Y:S02]  /*3640*/  UIADD3 UR14, UPT, UPT, UR7, 0x18400, URZ ;  /* 0x00018400070e7890 */ /* 0x000fe4000fffe0ff */
[----:B----4-:R-:W-:Y:S01]  /*3650*/  UIADD3 UR8, UPT, UPT, UR8, 0x3f, URZ ;  /* 0x0000003f08087890 */ /* 0x010fe2000fffe0ff */
[----:B--2---:R-:W1:Y:S01]  /*3660*/  LDS R2, [UR7+0x180] ;  /* 0x00018007ff027984 */ /* 0x004e620008000800 */
[----:B------:R-:W-:Y:S02]  /*3670*/  USHF.R.U32.HI UR13, URZ, 0x4, UR13 ;  /* 0x00000004ff0d7899 */ /* 0x000fe4000801160d */
[----:B------:R-:W-:-:S02]  /*3680*/  USHF.R.S32.HI UR6, URZ, 0x1f, UR8 ;  /* 0x0000001fff067899 */ /* 0x000fc40008011408 */
[----:B------:R-:W-:Y:S02]  /*3690*/  USHF.R.U32.HI UR14, URZ, 0x4, UR14 ;  /* 0x00000004ff0e7899 */ /* 0x000fe4000801160e */
[----:B------:R-:W-:Y:S02]  /*36a0*/  ULEA.HI UR6, UR6, UR8, URZ, 0x6 ;  /* 0x0000000806067291 */ /* 0x000fe4000f8f30ff */
[----:B------:R-:W-:Y:S02]  /*36b0*/  ULOP3.LUT UR13, UR13, 0x3fff, URZ, 0xc0, !UPT ;  /* 0x00003fff0d0d7892 */ /* 0x000fe4000f8ec0ff */
[----:B------:R-:W-:Y:S02]  /*36c0*/  USHF.R.S32.HI UR6, URZ, 0x6, UR6 ;  /* 0x00000006ff067899 */ /* 0x000fe40008011406 */
[----:B------:R-:W-:Y:S02]  /*36d0*/  ULOP3.LUT UR14, UR14, 0x3fff, URZ, 0xc0, !UPT ;  /* 0x00003fff0e0e7892 */ /* 0x000fe4000f8ec0ff */
[----:B------:R-:W-:Y:S01]  /*36e0*/  UISETP.LT.AND UP0, UPT, UR6, 0x1, UPT ;  /* 0x000000010600788c */ /* 0x000fe2000bf01270 */
[----:B------:R-:W-:Y:S01]  /*36f0*/  UMOV UR28, 0x0 ;  /* 0x00000000001c7882 */ /* 0x000fe20000000000 */
[----:B------:R-:W-:Y:S01]  /*3700*/  UMOV UR29, 0x8400010 ;  /* 0x08400010001d7882 */ /* 0x000fe20000000000 */
[----:B------:R-:W-:-:S02]  /*3710*/  ULOP3.LUT UR13, UR13, 0x10000, URZ, 0xfc, !UPT ;  /* 0x000100000d0d7892 */ /* 0x000fc4000f8efcff */
[----:B------:R-:W-:Y:S02]  /*3720*/  ULOP3.LUT UR14, UR14, 0x10000, URZ, 0xfc, !UPT ;  /* 0x000100000e0e7892 */ /* 0x000fe4000f8efcff */
[----:B------:R-:W-:Y:S01]  /*3730*/  USEL UR20, UR6, 0x1, !UP0 ;  /* 0x0000000106147887 */ /* 0x000fe2000c000000 */
[----:B------:R-:W-:Y:S01]  /*3740*/  UMOV UR26, 0x0 ;  /* 0x00000000001a7882 */ /* 0x000fe20000000000 */
[----:B------:R-:W-:Y:S01]  /*3750*/  UMOV UR27, 0x8400010 ;  /* 0x08400010001b7882 */ /* 0x000fe20000000000 */
[----:B------:R-:W-:Y:S01]  /*3760*/  UMOV UR24, 0x0 ;  /* 0x0000000000187882 */ /* 0x000fe20000000000 */
[----:B------:R-:W-:Y:S01]  /*3770*/  UMOV UR25, 0x8400010 ;  /* 0x0840001000197882 */ /* 0x000fe20000000000 */
[----:B------:R-:W-:Y:S01]  /*3780*/  UMOV UR22, 0x0 ;  /* 0x0000000000167882 */ /* 0x000fe20000000000 */
[----:B------:R-:W-:Y:S01]  /*3790*/  UMOV UR23, 0x8400010 ;  /* 0x0840001000177882 */ /* 0x000fe20000000000 */
[----:B-1----:R-:W-:Y:S02]  /*37a0*/  R2UR UR21, R2 ;  /* 0x00000000021572ca */ /* 0x002fe400000e0000 */
[----:B------:R-:W-:-:S13]  /*37b0*/  CS2R R2, SRZ ;  /* 0x0000000000027805 */ /* 0x000fda000001ff00 */
.L_x_78:
[C---:B------:R-:W-:Y:S02]  /*37c0*/  LEA R0, R8.reuse, UR7, 0x3 ;  /* 0x0000000708007c11 */ /* 0x040fe4000f8e18ff */
[----:B------:R-:W-:Y:S02]  /*37d0*/  SHF.L.U32 R4, R3, 0x1f, RZ ;  /* 0x0000001f03047819 */ /* 0x000fe400000006ff */
[----:B------:R-:W-:Y:S02]  /*37e0*/  LEA R5, R8, UR7, 0x4 ;  /* 0x0000000708057c11 */ /* 0x000fe4000f8e20ff */
[----:B------:R-:W1:Y:S02]  /*37f0*/  SYNCS.PHASECHK.TRANS64.TRYWAIT P0, [R0+URZ+0xd0], R4 ;  /* 0x0000d004000075a7 */ /* 0x000e6400080011ff */
[----:B-1-34-:R-:W-:Y:S05]  /*3800*/  @!P0 BRA `(.L_x_71) ;  /* 0x0000007400988947 */ /* 0x01afea0003800000 */
.L_x_260:
[----:B-1----:R-:W1:Y:S01]  /*3810*/  LDS.128 R4, [R5+0x160] ;  /* 0x0001600005047984 */ /* 0x002e620000000c00 */
[----:B------:R-:W-:Y:S02]  /*3820*/  VIADD R0, R0, 0xe0 ;  /* 0x000000e000007836 */ /* 0x000fe40000000000 */
[----:B------:R-:W-:Y:S01]  /*3830*/  VIADD R8, R8, 0x1 ;  /* 0x0000000108087836 */ /* 0x000fe20000000000 */
[----:B------:R-:W-:Y:S01]  /*3840*/  @!PT LDS RZ, [RZ] ;  /* 0x00000000fffff984 */ /* 0x000fe20000000800 */
[----:B------:R-:W-:Y:S01]  /*3850*/  @!PT LDS RZ, [RZ] ;  /* 0x00000000fffff984 */ /* 0x000fe20000000800 */
[----:B------:R-:W-:Y:S01]  /*3860*/  @!PT LDS RZ, [RZ] ;  /* 0x00000000fffff984 */ /* 0x000fe20000000800 */
[----:B------:R-:W-:Y:S01]  /*3870*/  @!PT LDS RZ, [RZ] ;  /* 0x00000000fffff984 */ /* 0x000fe20000000800 */
[----:B------:R2:W-:Y:S06]  /*3880*/  MEMBAR.ALL.CTA ;  /* 0x0000000000007992 */ /* 0x0005ec0000008000 */
[----:B--2---:R-:W2:Y:S01]  /*3890*/  FENCE.VIEW.ASYNC.S ;  /* 0x00000000000073c6 */ /* 0x004ea20000000000 */
[----:B------:R-:W-:-:S04]  /*38a0*/  PRMT R0, RZ, 0x654, R0 ;  /* 0x00000654ff007816 */ /* 0x000fc80000000000 */
[----:B--2---:R2:W-:Y:S01]  /*38b0*/  SYNCS.ARRIVE.TRANS64.RED.A1T0 RZ, [R0+URZ], RZ ;  /* 0x000000ff00ff79a7 */ /* 0x0045e200081004ff */
[----:B-1----:R-:W-:Y:S01]  /*38c0*/  LOP3.LUT P1, RZ, R6, 0x1, RZ, 0xc0, !PT ;  /* 0x0000000106ff7812 */ /* 0x002fe2000782c0ff */
[----:B--2---:R-:W-:-:S12]  /*38d0*/  BRA.U UP2, `(.L_x_72) ;  /* 0x0000000502087547 */ /* 0x004fd8000b800000 */
[----:B------:R-:W1:Y:S01]  /*38e0*/  LDCU UR8, c[0x0][0x38c] ;  /* 0x00007180ff0877ac */ /* 0x000e620008000800 */
[----:B------:R-:W-:Y:S02]  /*38f0*/  PLOP3.LUT P2, PT, PT, PT, PT, 0x80, 0x8 ;  /* 0x000000000008781c */ /* 0x000fe40003f4f070 */
[----:B------:R-:W-:Y:S01]  /*3900*/  SHF.L.U32 R4, R9, 0x1f, RZ ;  /* 0x0000001f09047819 */ /* 0x000fe200000006ff */
[----:B------:R-:W-:Y:S02]  /*3910*/  ULEA UR9, UR19, UR7, 0x3 ;  /* 0x0000000713097291 */ /* 0x000fe4000f8e18ff */
[----:B------:R-:W-:Y:S02]  /*3920*/  ULEA UR10, UR19, UR21, 0x7 ;  /* 0x00000015130a7291 */ /* 0x000fe4000f8e38ff */
[----:B-1----:R-:W-:-:S06]  /*3930*/  UISETP.GE.AND UP0, UPT, UR8, 0x1, UPT ;  /* 0x000000010800788c */ /* 0x002fcc000bf06270 */
[----:B------:R-:W-:-:S05]  /*3940*/  PLOP3.LUT P0, PT, PT, PT, UP0, 0x80, 0x8 ;  /* 0x000000000008781c */ /* 0x000fca0003f0f008 */
[----:B------:R-:W-:-:S08]  /*3950*/  @UP0 ULEA UR8, UR18, UR7, 0x3 ;  /* 0x0000000712080291 */ /* 0x000fd0000f8e18ff */
[----:B------:R-:W-:-:S04]  /*3960*/  @P0 SHF.L.U32 R0, R2, 0x1f, RZ ;  /* 0x0000001f02000819 */ /* 0x000fc800000006ff */
[----:B------:R1:W2:Y:S01]  /*3970*/  @P0 SYNCS.PHASECHK.TRANS64.TRYWAIT P2, [UR8], R0 ;  /* 0x00000000ff0005a7 */ /* 0x0002a20008041108 */
[----:B------:R-:W3:Y:S02]  /*3980*/  SYNCS.PHASECHK.TRANS64.TRYWAIT P0, [UR9+0x110], R4 ;  /* 0x00011004ff0075a7 */ /* 0x000ee40008001109 */
[----:B-123--:R-:W-:Y:S05]  /*3990*/  @!P0 BRA `(.L_x_73) ;  /* 0x0000007400488947 */ /* 0x00efea0003800000 */
.L_x_262:
[----:B------:R-:W-:Y:S01]  /*39a0*/  UMOV UR16, UR17 ;  /* 0x0000001100107c82 */ /* 0x000fe20008000000 */
[----:B------:R-:W-:Y:S05]  /*39b0*/  BRA.U !UP0, `(.L_x_74) ;  /* 0x0000000108c07547 */ /* 0x000fea000b800000 */
[----:B------:R-:W-:Y:S02]  /*39c0*/  UIADD3 UR16, UPT, UPT, UR20, UR17, URZ ;  /* 0x0000001114107290 */ /* 0x000fe4000fffe0ff */
[----:B------:R-:W-:Y:S01]  /*39d0*/  UPLOP3.LUT UP3, UPT, UPT, UPT, UPT, 0x40, 0x4 ;  /* 0x000000000004789c */ /* 0x000fe20003f6e870 */
[----:B------:R-:W-:Y:S01]  /*39e0*/  UMOV UR15, UR6 ;  /* 0x00000006000f7c82 */ /* 0x000fe20008000000 */
[----:B------:R-:W-:-:S09]  /*39f0*/  UMOV UR46, UR18 ;  /* 0x00000012002e7c82 */ /* 0x000fd20008000000 */
.L_x_77:
[----:B--2---:R-:W-:Y:S01]  /*3a00*/  ULEA UR8, UR46, UR7, 0x3 ;  /* 0x000000072e087291 */ /* 0x004fe2000f8e18ff */
[----:B---3--:R-:W-:Y:S11]  /*3a10*/  @P2 BRA `(.L_x_75) ;  /* 0x00000000000c2947 */ /* 0x008ff60003800000 */
[----:B-1----:R-:W-:Y:S04]  /*3a20*/  SHF.L.U32 R4, R2, 0x1f, RZ ;  /* 0x0000001f02047819 */ /* 0x002fe800000006ff */
[----:B------:R-:W1:Y:S02]  /*3a30*/  SYNCS.PHASECHK.TRANS64.TRYWAIT P0, [UR8], R4 ;  /* 0x00000004ff0075a7 */ /* 0x000e640008001108 */
[----:B-1----:R-:W-:Y:S05]  /*3a40*/  @!P0 BRA `(.L_x_76) ;  /* 0x0000007400348947 */ /* 0x002fea0003800000 */
.L_x_75:
[----:B------:R-:W-:Y:S01]  /*3a50*/  UISETP.NE.AND UP0, UPT, UR15, 0x1, UPT ;  /* 0x000000010f00788c */ /* 0x000fe2000bf05270 */
[----:B------:R-:W-:Y:S01]  /*3a60*/  PLOP3.LUT P2, PT, PT, PT, PT, 0x80, 0x8 ;  /* 0x000000000008781c */ /* 0x000fe20003f4f070 */
[----:B------:R-:W-:Y:S02]  /*3a70*/  UIADD3 UR18, UPT, UPT, UR46, 0x1, URZ ;  /* 0x000000012e127890 */ /* 0x000fe4000fffe0ff */
[----:B------:R-:W-:Y:S02]  /*3a80*/  ULEA UR32, UR46, UR14, 0xa ;  /* 0x0000000e2e207291 */ /* 0x000fe4000f8e50ff */
[----:B------:R-:W-:Y:S01]  /*3a90*/  UISETP.NE.AND UP1, UPT, UR18, 0x8, UPT ;  /* 0x000000081200788c */ /* 0x000fe2000bf25270 */
[----:B------:R-:W-:Y:S01]  /*3aa0*/  PLOP3.LUT P0, PT, PT, PT, UP0, 0x80, 0x8 ;  /* 0x000000000008781c */ /* 0x000fe20003f0f008 */
[----:B------:R-:W-:Y:S02]  /*3ab0*/  UIADD3 UR44, UPT, UPT, UR32, 0x2, URZ ;  /* 0x00000002202c7890 */ /* 0x000fe4000fffe0ff */
[----:B------:R-:W-:Y:S02]  /*3ac0*/  USEL UR31, URZ, 0x1, UP1 ;  /* 0x00000001ff1f7887 */ /* 0x000fe40008800000 */
[----:B------:R-:W-:Y:S02]  /*3ad0*/  USEL UR18, UR18, URZ, UP1 ;  /* 0x000000ff12127287 */ /* 0x000fe40008800000 */
[----:B------:R-:W-:Y:S02]  /*3ae0*/  UIADD3 UR40, UPT, UPT, UR32, 0x4, URZ ;  /* 0x0000000420287890 */ /* 0x000fe4000fffe0ff */
[----:B------:R-:W-:Y:S01]  /*3af0*/  @UP0 ULEA UR30, UR18, UR7, 0x3 ;  /* 0x00000007121e0291 */ /* 0x000fe2000f8e18ff */
[----:B------:R-:W-:Y:S01]  /*3b00*/  LOP3.LUT R2, R2, UR31, RZ, 0x3c, !PT ;  /* 0x0000001f02027c12 */ /* 0x000fe2000f8e3cff */
[----:B------:R-:W-:Y:S02]  /*3b10*/  UIADD3 UR36, UPT, UPT, UR32, 0x6, URZ ;  /* 0x0000000620247890 */ /* 0x000fe4000fffe0ff */
[----:B------:R-:W-:Y:S01]  /*3b20*/  UIADD3 UR8, UPT, UPT, UR8, 0x40, URZ ;  /* 0x0000004008087890 */ /* 0x000fe2000fffe0ff */
[----:B-1----:R-:W-:Y:S01]  /*3b30*/  @P0 SHF.L.U32 R0, R2, 0x1f, RZ ;  /* 0x0000001f02000819 */ /* 0x002fe200000006ff */
[----:B------:R-:W-:Y:S02]  /*3b40*/  UIADD3 UR17, UPT, UPT, UR17, 0x1, URZ ;  /* 0x0000000111117890 */ /* 0x000fe4000fffe0ff */
[----:B------:R-:W-:Y:S01]  /*3b50*/  UIADD3 UR15, UPT, UPT, UR15, -0x1, URZ ;  /* 0xffffffff0f0f7890 */ /* 0x000fe2000fffe0ff */
[----:B------:R2:W3:Y:S01]  /*3b60*/  @P0 SYNCS.PHASECHK.TRANS64.TRYWAIT P2, [UR30], R0 ;  /* 0x00000000ff0005a7 */ /* 0x0004e2000804111e */
[----:B------:R-:W-:Y:S02]  /*3b70*/  ULEA UR30, UR46, UR13, 0x9 ;  /* 0x0000000d2e1e7291 */ /* 0x000fe4000f8e48ff */
[----:B------:R-:W-:Y:S02]  /*3b80*/  UISETP.NE.AND UP0, UPT, UR17, UR16, UPT ;  /* 0x000000101100728c */ /* 0x000fe4000bf05270 */
[----:B------:R-:W-:Y:S02]  /*3b90*/  UIADD3 UR42, UPT, UPT, UR30, 0x2, URZ ;  /* 0x000000021e2a7890 */ /* 0x000fe4000fffe0ff */
[----:B------:R-:W-:Y:S02]  /*3ba0*/  UIADD3 UR38, UPT, UPT, UR30, 0x4, URZ ;  /* 0x000000041e267890 */ /* 0x000fe4000fffe0ff */
[----:B------:R-:W-:Y:S01]  /*3bb0*/  UIADD3 UR34, UPT, UPT, UR30, 0x6, URZ ;  /* 0x000000061e227890 */ /* 0x000fe2000fffe0ff */
[----:B------:R-:W-:Y:S01]  /*3bc0*/  UMOV UR33, 0x40004040 ;  /* 0x4000404000217882 */ /* 0x000fe20000000000 */
[----:B------:R-:W-:Y:S01]  /*3bd0*/  UMOV UR31, 0x40004040 ;  /* 0x40004040001f7882 */ /* 0x000fe20000000000 */
[----:B------:R-:W-:Y:S01]  /*3be0*/  UMOV UR45, 0x40004040 ;  /* 0x40004040002d7882 */ /* 0x000fe20000000000 */
[----:B------:R2:W-:Y:S01]  /*3bf0*/  UTCHMMA.2CTA gdesc[UR30], gdesc[UR32], tmem[UR10], tmem[UR28], idesc[UR29], UP3 ;  /* 0x00ff1c201e0075ea */ /* 0x0005e20009a0000a */
[----:B------:R-:W-:Y:S01]  /*3c00*/  UPLOP3.LUT UP3, UPT, UPT, UPT, UPT, 0x80, 0x8 ;  /* 0x000000000008789c */ /* 0x000fe20003f6f070 */
[----:B------:R-:W-:Y:S01]  /*3c10*/  UMOV UR43, 0x40004040 ;  /* 0x40004040002b7882 */ /* 0x000fe20000000000 */
[----:B------:R-:W-:Y:S01]  /*3c20*/  UMOV UR41, 0x40004040 ;  /* 0x4000404000297882 */ /* 0x000fe20000000000 */
[----:B------:R2:W-:Y:S01]  /*3c30*/  UTCHMMA.2CTA gdesc[UR42], gdesc[UR44], tmem[UR10], tmem[UR26], idesc[UR27], UPT ;  /* 0x00ff1a2c2a0075ea */ /* 0x0005e2000ba0000a */
[----:B------:R-:W-:Y:S01]  /*3c40*/  UMOV UR39, 0x40004040 ;  /* 0x4000404000277882 */ /* 0x000fe20000000000 */
[----:B------:R-:W-:Y:S01]  /*3c50*/  UMOV UR37, 0x40004040 ;  /* 0x4000404000257882 */ /* 0x000fe20000000000 */
[----:B------:R-:W-:Y:S01]  /*3c60*/  UMOV UR35, 0x40004040 ;  /* 0x4000404000237882 */ /* 0x000fe20000000000 */
[----:B------:R2:W-:Y:S01]  /*3c70*/  UTCHMMA.2CTA gdesc[UR38], gdesc[UR40], tmem[UR10], tmem[UR24], idesc[UR25], UPT ;  /* 0x00ff1828260075ea */ /* 0x0005e2000ba0000a */
[----:B------:R2:W-:Y:S01]  /*3c80*/  UTCHMMA.2CTA gdesc[UR34], gdesc[UR36], tmem[UR10], tmem[UR22], idesc[UR23], UPT ;  /* 0x00ff1624220075ea */ /* 0x0005e2000ba0000a */
[----:B------:R2:W-:Y:S01]  /*3c90*/  UTCBAR.2CTA.MULTICAST [UR8], URZ, UR12 ;  /* 0x000000ff080073e9 */ /* 0x0005e2000820080c */
[----:B------:R-:W-:Y:S01]  /*3ca0*/  UMOV UR46, UR18 ;  /* 0x00000012002e7c82 */ /* 0x000fe20008000000 */
[----:B------:R-:W-:Y:S05]  /*3cb0*/  BRA.U UP0, `(.L_x_77) ;  /* 0xfffffffd00507547 */ /* 0x000fea000b83ffff */
.L_x_74:
[----:B------:R-:W-:Y:S01]  /*3cc0*/  UIADD3 UR9, UPT, UPT, UR9, 0xf0, URZ ;  /* 0x000000f009097890 */ /* 0x000fe2000fffe0ff */
[----:B------:R-:W-:-:S08]  /*3cd0*/  UMOV UR17, UR16 ;  /* 0x0000001000117c82 */ /* 0x000fd00008000000 */
[----:B------:R4:W-:Y:S01]  /*3ce0*/  UTCBAR.2CTA.MULTICAST [UR9], URZ, UR11 ;  /* 0x000000ff090073e9 */ /* 0x0009e2000820080b */
[----:B------:R-:W-:Y:S02]  /*3cf0*/  NOP ;  /* 0x0000000000007918 */ /* 0x000fe40000000000 */
.L_x_72:
[----:B------:R-:W-:Y:S01]  /*3d00*/  UIADD3 UR19, UPT, UPT, UR19, 0x1, URZ ;  /* 0x0000000113137890 */ /* 0x000fe2000fffe0ff */
[----:B------:R-:W-:-:S03]  /*3d10*/  ISETP.NE.AND P0, PT, R8, 0x2, PT ;  /* 0x000000020800780c */ /* 0x000fc60003f05270 */
[----:B------:R-:W-:Y:S01]  /*3d20*/  UISETP.NE.AND UP0, UPT, UR19, 0x4, UPT ;  /* 0x000000041300788c */ /* 0x000fe2000bf05270 */
[----:B-12---:R-:W-:Y:S02]  /*3d30*/  SEL R0, RZ, 0x1, P0 ;  /* 0x00000001ff007807 */ /* 0x006fe40000000000 */
[----:B------:R-:W-:Y:S01]  /*3d40*/  SEL R8, R8, RZ, P0 ;  /* 0x000000ff08087207 */ /* 0x000fe20000000000 */
[----:B------:R-:W-:Y:S01]  /*3d50*/  USEL UR8, URZ, 0x1, UP0 ;  /* 0x00000001ff087887 */ /* 0x000fe20008000000 */
[----:B------:R-:W-:Y:S01]  /*3d60*/  LOP3.LUT R3, R3, R0, RZ, 0x3c, !PT ;  /* 0x0000000003037212 */ /* 0x000fe200078e3cff */
[----:B------:R-:W-:-:S04]  /*3d70*/  USEL UR19, UR19, URZ, UP0 ;  /* 0x000000ff13137287 */ /* 0x000fc80008000000 */
[----:B------:R-:W-:Y:S01]  /*3d80*/  LOP3.LUT R9, R9, UR8, RZ, 0x3c, !PT ;  /* 0x0000000809097c12 */ /* 0x000fe2000f8e3cff */
[----:B------:R-:W-:Y:S07]  /*3d90*/  @P1 BRA `(.L_x_78) ;  /* 0xfffffff800881947 */ /* 0x000fee000383ffff */
[----:B------:R-:W1:Y:S01]  /*3da0*/  S2UR UR6, SR_CgaCtaId ;  /* 0x00000000000679c3 */ /* 0x000e620000008800 */
[----:B------:R-:W-:Y:S01]  /*3db0*/  ELECT P0, URZ, PT ;  /* 0x0000000000ff782f */ /* 0x000fe20003800000 */
[----:B------:R-:W-:Y:S01]  /*3dc0*/  HFMA2 R0, -RZ, RZ, 0, 5.9604644775390625e-08 ;  /* 0x00000001ff007431 */ /* 0x000fe200000001ff */
[----:B------:R-:W-:-:S05]  /*3dd0*/  UMOV UR8, 0x40 ;  /* 0x0000004000087882 */ /* 0x000fca0000000000 */
[----:B------:R-:W-:Y:S01]  /*3de0*/  UVIRTCOUNT.DEALLOC.SMPOOL 0x80 ;  /* 0x000000800000784c */ /* 0x000fe20000000000 */
[----:B------:R-:W-:Y:S02]  /*3df0*/  UISETP.NE.AND UP0, UPT, UR5, URZ, UPT ;  /* 0x000000ff0500728c */ /* 0x000fe4000bf05270 */
[----:B-1----:R-:W-:-:S09]  /*3e00*/  ULEA UR6, UR6, UR8, 0x18 ;  /* 0x0000000806067291 */ /* 0x002fd2000f8ec0ff */
[----:B------:R1:W-:Y:S01]  /*3e10*/  @P0 STS.U8 [UR6+0x1c], R0 ;  /* 0x00001c00ff000988 */ /* 0x0003e20008000006 */
[----:B------:R-:W-:Y:S05]  /*3e20*/  BRA.U UP0, `(.L_x_79) ;  /* 0x0000000100a07547 */ /* 0x000fea000b800000 */
[----:B------:R-:W-:Y:S01]  /*3e30*/  UIADD3 UR5, UPT, UPT, UR7, 0x110, URZ ;  /* 0x0000011007057890 */ /* 0x000fe2000fffe0ff */
[----:B------:R-:W-:-:S03]  /*3e40*/  SHF.L.U32 R2, R9, 0x1f, RZ ;  /* 0x0000001f09027819 */ /* 0x000fc600000006ff */
[----:B------:R-:W-:-:S09]  /*3e50*/  ULEA UR8, UR19, UR5, 0x3 ;  /* 0x0000000513087291 */ /* 0x000fd2000f8e18ff */
[----:B------:R-:W2:Y:S02]  /*3e60*/  SYNCS.PHASECHK.TRANS64.TRYWAIT P0, [UR8], R2 ;  /* 0x00000002ff0075a7 */ /* 0x000ea40008001108 */
[----:B--2---:R-:W-:Y:S05]  /*3e70*/  @!P0 BRA `(.L_x_80) ;  /* 0x0000007000408947 */ /* 0x004fea0003800000 */
.L_x_265:
[----:B----4-:R-:W-:-:S04]  /*3e80*/  UIADD3 UR9, UPT, UPT, UR19, 0x1, URZ ;  /* 0x0000000113097890 */ /* 0x010fc8000fffe0ff */
        /* <DEDUP_REMOVED lines=8> */
.L_x_267:
        /* <DEDUP_REMOVED lines=9> */
.L_x_269:
[----:B------:R-:W-:-:S04]  /*3fa0*/  UIADD3 UR9, UPT, UPT, UR9, 0x1, URZ ;  /* 0x0000000109097890 */ /* 0x000fc8000fffe0ff */
[----:B------:R-:W-:-:S04]  /*3fb0*/  UISETP.NE.AND UP1, UPT, UR9, 0x4, UPT ;  /* 0x000000040900788c */ /* 0x000fc8000bf25270 */
[----:B------:R-:W-:Y:S02]  /*3fc0*/  USEL UR8, URZ, 0x1, UP1 ;  /* 0x00000001ff087887 */ /* 0x000fe40008800000 */
[----:B------:R-:W-:-:S04]  /*3fd0*/  USEL UR9, UR9, URZ, UP1 ;  /* 0x000000ff09097287 */ /* 0x000fc80008800000 */
[----:B------:R-:W-:Y:S01]  /*3fe0*/  ULEA UR9, UR9, UR5, 0x3 ;  /* 0x0000000509097291 */ /* 0x000fe2000f8e18ff */
[----:B------:R-:W-:-:S04]  /*3ff0*/  LOP3.LUT R2, R2, UR8, RZ, 0x3c, !PT ;  /* 0x0000000802027c12 */ /* 0x000fc8000f8e3cff */
[----:B------:R-:W-:Y:S01]  /*4000*/  SHF.L.U32 R2, R2, 0x1f, RZ ;  /* 0x0000001f02027819 */ /* 0x000fe200000006ff */
[----:B-1----:R-:W-:-:S04]  /*4010*/  IMAD.U32 R0, RZ, RZ, UR9 ;  /* 0x00000009ff007e24 */ /* 0x002fc8000f8e00ff */
[----:B------:R1:W2:Y:S03]  /*4020*/  SYNCS.PHASECHK.TRANS64.TRYWAIT P0, [R0+URZ], R2 ;  /* 0x00000002000075a7 */ /* 0x0002a600080011ff */
[----:B--2---:R-:W-:Y:S05]  /*4030*/  @!P0 NANOSLEEP.SYNCS 0x989680 ;  /* 0x009896800000895d */ /* 0x004fea0003900000 */
[----:B------:R-:W2:Y:S02]  /*4040*/  @!P0 SYNCS.PHASECHK.TRANS64 P0, [R0+URZ], R2 ;  /* 0x00000002000085a7 */ /* 0x000ea400080010ff */
[----:B--2---:R-:W-:Y:S05]  /*4050*/  @P0 BRA `(.L_x_83) ;  /* 0x0000000000200947 */ /* 0x004fea0003800000 */
.L_x_84:
[----:B--2---:R2:W4:Y:S02]  /*4060*/  SYNCS.PHASECHK.TRANS64.TRYWAIT P0, [R0+URZ], R2 ;  /* 0x00000002000075a7 */ /* 0x00452400080011ff */
[----:B----4-:R-:W-:Y:S05]  /*4070*/  @!P0 NANOSLEEP.SYNCS 0x989680 ;  /* 0x009896800000895d */ /* 0x010fea0003900000 */
[----:B------:R-:W4:Y:S02]  /*4080*/  @!P0 SYNCS.PHASECHK.TRANS64 P0, [R0+URZ], R2 ;  /* 0x00000002000085a7 */ /* 0x000f2400080010ff */
[----:B----4-:R-:W-:Y:S05]  /*4090*/  @!P0 BRA `(.L_x_84) ;  /* 0xfffffffc00f08947 */ /* 0x010fea000383ffff */
[----:B------:R-:W-:Y:S05]  /*40a0*/  BRA `(.L_x_83) ;  /* 0x00000000000c7947 */ /* 0x000fea0003800000 */
.L_x_79:
[----:B------:R-:W-:-:S04]  /*40b0*/  UIADD3 UR5, UPT, UPT, UR7, 0x150, URZ ;  /* 0x0000015007057890 */ /* 0x000fc8000fffe0ff */
[----:B------:R-:W-:-:S09]  /*40c0*/  UPRMT UR5, UR4, 0x654, UR5 ;  /* 0x0000065404057896 */ /* 0x000fd20008000005 */
[----:B------:R-:W-:Y:S03]  /*40d0*/  SYNCS.ARRIVE.TRANS64.RED.A1T0 RZ, [UR5], RZ ;  /* 0x000000ffffff79a7 */ /* 0x000fe60008100405 */
.L_x_83:
[----:B-12---:R-:W-:Y:S01]  /*40e0*/  SHF.L.U32 R2, RZ, 0x1f, RZ ;  /* 0x0000001fff027819 */ /* 0x006fe200000006ff */
[----:B------:R-:W-:Y:S01]  /*40f0*/  UIADD3 UR5, UPT, UPT, UR7, 0x150, URZ ;  /* 0x0000015007057890 */ /* 0x000fe2000fffe0ff */
[----:B------:R-:W-:Y:S02]  /*4100*/  PLOP3.LUT P0, PT, PT, PT, UP0, 0x80, 0x8 ;  /* 0x000000000008781c */ /* 0x000fe40003f0f008 */
[----:B------:R-:W1:Y:S02]  /*4110*/  SYNCS.PHASECHK.TRANS64.TRYWAIT P1, [UR7+0x150], R2 ;  /* 0x00015002ff0075a7 */ /* 0x000e640008021107 */
[----:B-1----:R-:W-:Y:S09]  /*4120*/  @!P1 BRA `(.L_x_85) ;  /* 0x0000006c00dc9947 */ /* 0x002ff20003800000 */
.L_x_271:
[----:B------:R-:W-:Y:S01]  /*4130*/  @!UP0 UPRMT UR5, UR4, 0x654, UR5 ;  /* 0x0000065404058896 */ /* 0x000fe20008000005 */
[----:B------:R-:W-:Y:S02]  /*4140*/  UMOV UR8, 0xffff ;  /* 0x0000ffff00087882 */ /* 0x000fe40000000000 */
[----:B------:R-:W-:-:S06]  /*4150*/  UMOV UR4, 0x1 ;  /* 0x0000000100047882 */ /* 0x000fcc0000000000 */
[----:B------:R-:W-:Y:S01]  /*4160*/  @!P0 SYNCS.ARRIVE.TRANS64.RED.A1T0 RZ, [UR5], RZ ;  /* 0x000000ffffff89a7 */ /* 0x000fe20008100405 */
[----:B------:R-:W-:Y:S01]  /*4170*/  NOP ;  /* 0x0000000000007918 */ /* 0x000fe20000000000 */
[----:B-1----:R-:W1:Y:S01]  /*4180*/  LDS R0, [UR6+0x14] ;  /* 0x00001406ff007984 */ /* 0x002e620008000800 */
[----:B------:R-:W-:-:S04]  /*4190*/  ULOP3.LUT UR5, UR21, 0xffff, URZ, 0xc0, !UPT ;  /* 0x0000ffff15057892 */ /* 0x000fc8000f8ec0ff */
[----:B------:R-:W-:-:S04]  /*41a0*/  USHF.R.U32.HI UR5, URZ, 0x5, UR5 ;  /* 0x00000005ff057899 */ /* 0x000fc80008011605 */
[----:B------:R-:W-:Y:S02]  /*41b0*/  USHF.L.U32 UR8, UR8, UR5, URZ ;  /* 0x0000000508087299 */ /* 0x000fe400080006ff */
[----:B------:R-:W-:-:S04]  /*41c0*/  USHF.L.U32 UR4, UR4, UR5, URZ ;  /* 0x0000000504047299 */ /* 0x000fc800080006ff */
[----:B-1----:R-:W-:-:S04]  /*41d0*/  LOP3.LUT R0, R0, UR8, RZ, 0xc0, !PT ;  /* 0x0000000800007c12 */ /* 0x002fc8000f8ec0ff */
[----:B------:R-:W-:-:S13]  /*41e0*/  ISETP.NE.AND P0, PT, R0, UR8, PT ;  /* 0x0000000800007c0c */ /* 0x000fda000bf05270 */
[----:B------:R-:W-:Y:S05]  /*41f0*/  @P0 BRA `(.L_x_86) ;  /* 0x0000000000580947 */ /* 0x000fea0003800000 */
[----:B------:R-:W1:Y:S02]  /*4200*/  LDS R0, [UR6+0x18] ;  /* 0x00001806ff007984 */ /* 0x000e640008000800 */
[----:B-1----:R-:W-:-:S04]  /*4210*/  LOP3.LUT R0, R0, UR4, RZ, 0xc0, !PT ;  /* 0x0000000400007c12 */ /* 0x002fc8000f8ec0ff */
[----:B------:R-:W-:-:S13]  /*4220*/  ISETP.NE.AND P0, PT, R0, UR4, PT ;  /* 0x0000000400007c0c */ /* 0x000fda000bf05270 */
[----:B------:R-:W-:Y:S05]  /*4230*/  @P0 BRA `(.L_x_87) ;  /* 0x00000000003c0947 */ /* 0x000fea0003800000 */
[----:B------:R-:W1:Y:S01]  /*4240*/  S2R R2, SR_LANEID ;  /* 0x0000000000027919 */ /* 0x000e620000000000 */
[----:B------:R-:W-:Y:S01]  /*4250*/  ULOP3.LUT UR8, URZ, UR8, URZ, 0x33, !UPT ;  /* 0x00000008ff087292 */ /* 0x000fe2000f8e33ff */
[----:B------:R-:W-:Y:S02]  /*4260*/  VOTEU.ANY UR7, UPT, PT ;  /* 0x0000000000077886 */ /* 0x000fe400038e0100 */
[----:B------:R-:W-:-:S03]  /*4270*/  UFLO.U32 UR7, UR7 ;  /* 0x00000007000772bd */ /* 0x000fc600080e0000 */
[----:B------:R-:W-:-:S04]  /*4280*/  IMAD.U32 R0, RZ, RZ, UR8 ;  /* 0x00000008ff007e24 */ /* 0x000fc8000f8e00ff */
[----:B------:R2:W3:Y:S02]  /*4290*/  REDUX UR5, R0 ;  /* 0x00000000000573c4 */ /* 0x0004e40000000000 */
[----:B------:R1:W-:Y:S02]  /*42a0*/  UTCATOMSWS.AND URZ, UR8 ;  /* 0x0000000800ff79e3 */ /* 0x0003e40008000000 */
[----:B-1----:R-:W-:Y:S02]  /*42b0*/  ISETP.EQ.U32.AND P0, PT, R2, UR7, PT ;  /* 0x0000000702007c0c */ /* 0x002fe4000bf02070 */
[----:B--2---:R-:W-:Y:S02]  /*42c0*/  LOP3.LUT R0, RZ, UR4, RZ, 0x33, !PT ;  /* 0x00000004ff007c12 */ /* 0x004fe4000f8e33ff */
[----:B---3--:R-:W-:Y:S02]  /*42d0*/  MOV R2, UR5 ;  /* 0x0000000500027c02 */ /* 0x008fe40008000f00 */
[----:B------:R-:W1:Y:S07]  /*42e0*/  REDUX UR4, R0 ;  /* 0x00000000000473c4 */ /* 0x000e6e0000000000 */
[----:B------:R2:W-:Y:S01]  /*42f0*/  @P0 ATOMS.AND RZ, [UR6+0x14], R2 ;  /* 0x00001402ffff098c */ /* 0x0005e2000a800006 */
[----:B-1----:R-:W-:-:S05]  /*4300*/  IMAD.U32 R0, RZ, RZ, UR4 ;  /* 0x00000004ff007e24 */ /* 0x002fca000f8e00ff */
[----:B------:R2:W-:Y:S01]  /*4310*/  @P0 ATOMS.AND RZ, [UR6+0x18], R0 ;  /* 0x00001800ffff098c */ /* 0x0005e2000a800006 */
[----:B------:R-:W-:Y:S05]  /*4320*/  BRA `(.L_x_88) ;  /* 0x0000000000147947 */ /* 0x000fea0003800000 */
.L_x_87:
[----:B------:R-:W-:Y:S02]  /*4330*/  MOV R2, 0x4350 ;  /* 0x0000435000027802 */ /* 0x000fe40000000f00 */
[----:B---345:R-:W-:Y:S05]  /*4340*/  CALL.REL.NOINC `($__internal_0_$__cuda_sm10x_tcgen05_guardrail_trap_col_being_dealloced_not_returned_by_alloc) ;  /* 0x00000070007c7944 */ /* 0x038fea0003c00000 */
[----:B------:R-:W-:Y:S05]  /*4350*/  BRA `(.L_x_88) ;  /* 0x0000000000087947 */ /* 0x000fea0003800000 */
.L_x_86:
[----:B------:R-:W-:Y:S02]  /*4360*/  MOV R2, 0x4380 ;  /* 0x0000438000027802 */ /* 0x000fe40000000f00 */
[----:B---345:R-:W-:Y:S05]  /*4370*/  CALL.REL.NOINC `($__internal_2_$__cuda_sm10x_tcgen05_guardrail_trap_unallocated_columns_being_dealloced) ;  /* 0x0000007000887944 */ /* 0x038fea0003c00000 */
.L_x_88:
[----:B------:R-:W-:Y:S01]  /*4380*/  NOP ;  /* 0x0000000000007918 */ /* 0x000fe20000000000 */
[----:B----4-:R-:W-:Y:S05]  /*4390*/  EXIT ;  /* 0x000000000000794d */ /* 0x010fea0003800000 */
.L_x_59:
[----:B------:R-:W-:-:S09]  /*43a0*/  UISETP.NE.OR UP5, UPT, UR10, 0x3, UP5 ;  /* 0x000000030a00788c */ /* 0x000fd2000afa5670 */
[----:B------:R-:W-:Y:S05]  /*43b0*/  BRA.U UP5, `(.L_x_89) ;  /* 0x0000001105747547 */ /* 0x000fea000b800000 */
[----:B------:R-:W1:Y:S01]  /*43c0*/  LDC R0, c[0x0][0xb30] ;  /* 0x0002cc00ff007b82 */ /* 0x000e620000000800 */
[----:B------:R-:W2:Y:S01]  /*43d0*/  LDCU.64 UR8, c[0x0][0x888] ;  /* 0x00011100ff0877ac */ /* 0x000ea20008000a00 */
[----:B------:R-:W-:Y:S02]  /*43e0*/  HFMA2 R27, -RZ, RZ, 0, 0 ;  /* 0x00000000ff1b7431 */ /* 0x000fe400000001ff */
[----:B------:R-:W-:Y:S01]  /*43f0*/  IMAD.MOV.U32 R29, RZ, RZ, 0x1 ;  /* 0x00000001ff1d7424 */ /* 0x000fe200078e00ff */
[----:B------:R-:W-:Y:S01]  /*4400*/  MOV R25, 0x2000 ;  /* 0x0000200000197802 */ /* 0x000fe20000000f00 */
[----:B------:R-:W3:Y:S01]  /*4410*/  LDCU.64 UR4, c[0x0][0x890] ;  /* 0x00011200ff0477ac */ /* 0x000ee20008000a00 */
[----:B------:R-:W-:Y:S01]  /*4420*/  IMAD.MOV.U32 R28, RZ, RZ, RZ ;  /* 0x000000ffff1c7224 */ /* 0x000fe200078e00ff */
[----:B------:R-:W4:Y:S01]  /*4430*/  LDC R24, c[0x0][0x370] ;  /* 0x0000dc00ff187b82 */ /* 0x000f220000000800 */
[----:B------:R-:W-:Y:S01]  /*4440*/  UMOV UR7, 0x400 ;  /* 0x0000040000077882 */ /* 0x000fe20000000000 */
[----:B------:R-:W-:-:S02]  /*4450*/  UPLOP3.LUT UP1, UPT, UPT, UPT, UPT, 0x40, 0x4 ;  /* 0x000000000004789c */ /* 0x000fc40003f2e870 */
[----:B------:R-:W-:-:S04]  /*4460*/  ULEA UR7, UR37, UR7, 0x18 ;  /* 0x0000000725077291 */ /* 0x000fc8000f8ec0ff */
[----:B------:R-:W4:Y:S01]  /*4470*/  LDC R3, c[0x0][0xb0c] ;  /* 0x0002c300ff037b82 */ /* 0x000f220000000800 */
[----:B------:R-:W-:Y:S02]  /*4480*/  UIADD3 UR13, UPT, UPT, UR7, 0x98, URZ ;  /* 0x00000098070d7890 */ /* 0x000fe4000fffe0ff */
[----:B--2---:R-:W-:Y:S02]  /*4490*/  UISETP.NE.U32.AND UP3, UPT, UR8, URZ, UPT ;  /* 0x000000ff0800728c */ /* 0x004fe4000bf65070 */
[----:B------:R-:W-:Y:S02]  /*44a0*/  UIADD3 UR41, UPT, UPT, UR7, 0x80, URZ ;  /* 0x0000008007297890 */ /* 0x000fe4000fffe0ff */
[----:B---3--:R-:W-:Y:S01]  /*44b0*/  UISETP.NE.U32.AND UP4, UPT, UR4, URZ, UPT ;  /* 0x000000ff0400728c */ /* 0x008fe2000bf85070 */
[----:B------:R-:W2:Y:S01]  /*44c0*/  LDC R20, c[0x0][0xb20] ;  /* 0x0002c800ff147b82 */ /* 0x000ea20000000800 */
[----:B-1----:R-:W-:Y:S01]  /*44d0*/  ISETP.NE.AND P1, PT, R0, 0x1, PT ;  /* 0x000000010000780c */ /* 0x002fe20003f25270 */
[----:B------:R-:W-:-:S02]  /*44e0*/  UISETP.NE.AND.EX UP3, UPT, UR9, URZ, UPT, UP3 ;  /* 0x000000ff0900728c */ /* 0x000fc4000bf65330 */
[----:B------:R-:W-:Y:S02]  /*44f0*/  UIADD3 UR33, UPT, UPT, UR7, 0x88, URZ ;  /* 0x0000008807217890 */ /* 0x000fe4000fffe0ff */
[----:B------:R-:W-:Y:S02]  /*4500*/  UIADD3 UR25, UPT, UPT, UR7, 0x90, URZ ;  /* 0x0000009007197890 */ /* 0x000fe4000fffe0ff */
[----:B------:R-:W1:Y:S01]  /*4510*/  LDC.64 R30, c[0x0][0x348] ;  /* 0x0000d200ff1e7b82 */ /* 0x000e620000000a00 */
[----:B------:R-:W-:Y:S02]  /*4520*/  UPRMT UR13, UR37, 0x654, UR13 ;  /* 0x00000654250d7896 */ /* 0x000fe4000800000d */
[----:B------:R-:W-:-:S05]  /*4530*/  UISETP.NE.AND.EX UP4, UPT, UR5, URZ, UPT, UP4 ;  /* 0x000000ff0500728c */ /* 0x000fca000bf85340 */
[----:B------:R-:W3:Y:S08]  /*4540*/  LDC.64 R14, c[0x0][0xb10] ;  /* 0x0002c400ff0e7b82 */ /* 0x000ef00000000a00 */
[----:B------:R-:W1:Y:S08]  /*4550*/  LDC.64 R6, c[0x0][0xb18] ;  /* 0x0002c600ff067b82 */ /* 0x000e700000000a00 */
[----:B------:R-:W1:Y:S08]  /*4560*/  LDC.64 R4, c[0x0][0xb28] ;  /* 0x0002ca00ff047b82 */ /* 0x000e700000000a00 */
[----:B--2-4-:R-:W1:Y:S02]  /*4570*/  LDC R21, c[0x0][0x374] ;  /* 0x0000dd00ff157b82 */ /* 0x014e640000000800 */
.L_x_100:
[C---:B------:R-:W-:Y:S02]  /*4580*/  LEA R0, R28.reuse, UR7, 0x3 ;  /* 0x000000071c007c11 */ /* 0x040fe4000f8e18ff */
[----:B------:R-:W-:Y:S02]  /*4590*/  SHF.L.U32 R2, R27, 0x1f, RZ ;  /* 0x0000001f1b027819 */ /* 0x000fe400000006ff */
[----:B------:R-:W-:Y:S02]  /*45a0*/  LEA R16, R28, UR7, 0x4 ;  /* 0x000000071c107c11 */ /* 0x000fe4000f8e20ff */
[----:B--2---:R-:W2:Y:S02]  /*45b0*/  SYNCS.PHASECHK.TRANS64.TRYWAIT P0, [R0+URZ+0xd0], R2 ;  /* 0x0000d002000075a7 */ /* 0x004ea400080011ff */
[----:B--2---:R-:W-:Y:S05]  /*45c0*/  @!P0 BRA `(.L_x_90) ;  /* 0x0000006800cc8947 */ /* 0x004fea0003800000 */
.L_x_272:
[----:B------:R-:W-:Y:S01]  /*45d0*/  ISETP.GE.AND P0, PT, R36, 0x1, PT ;  /* 0x000000012400780c */ /* 0x000fe20003f06270 */
[----:B------:R-:W4:Y:S01]  /*45e0*/  LDS.128 R16, [R16+0x160] ;  /* 0x0001600010107984 */ /* 0x000f220000000c00 */
[----:B--2---:R-:W-:Y:S01]  /*45f0*/  VIADD R0, R0, 0xe0 ;  /* 0x000000e000007836 */ /* 0x004fe20000000000 */
[----:B------:R-:W-:Y:S01]  /*4600*/  @!PT LDS RZ, [RZ] ;  /* 0x00000000fffff984 */ /* 0x000fe20000000800 */
[----:B------:R-:W-:Y:S01]  /*4610*/  @!PT LDS RZ, [RZ] ;  /* 0x00000000fffff984 */ /* 0x000fe20000000800 */
[----:B------:R-:W-:Y:S01]  /*4620*/  @!PT LDS RZ, [RZ] ;  /* 0x00000000fffff984 */ /* 0x000fe20000000800 */
[----:B------:R-:W-:Y:S01]  /*4630*/  @!PT LDS RZ, [RZ] ;  /* 0x00000000fffff984 */ /* 0x000fe20000000800 */
[----:B------:R2:W-:Y:S06]  /*4640*/  MEMBAR.ALL.CTA ;  /* 0x0000000000007992 */ /* 0x0005ec0000008000 */
[----:B--2---:R-:W2:Y:S01]  /*4650*/  FENCE.VIEW.ASYNC.S ;  /* 0x00000000000073c6 */ /* 0x004ea20000000000 */
[----:B------:R-:W-:Y:S04]  /*4660*/  PRMT R0, RZ, 0x654, R0 ;  /* 0x00000654ff007816 */ /* 0x000fe80000000000 */
[----:B--2---:R2:W-:Y:S01]  /*4670*/  SYNCS.ARRIVE.TRANS64.RED.A1T0 RZ, [R0+URZ], RZ ;  /* 0x000000ff00ff79a7 */ /* 0x0045e200081004ff */
[----:B----4-:R-:W-:Y:S11]  /*4680*/  LOP3.LUT P3, RZ, R18, 0x1, RZ, 0xc0, !PT ;  /* 0x0000000112ff7812 */ /* 0x010ff6000786c0ff */
[----:B------:R-:W-:Y:S02]  /*4690*/  @!UPT UIADD3 URZ, UPT, UPT, URZ, URZ, URZ ;  /* 0x000000fffffff290 */ /* 0x000fe4000fffe0ff */
[----:B------:R-:W-:Y:S02]  /*46a0*/  @P3 MOV R11, R16 ;  /* 0x00000010000b3202 */ /* 0x000fe40000000f00 */
[----:B------:R-:W-:Y:S01]  /*46b0*/  @P3 LOP3.LUT R10, R17, 0xffff, RZ, 0xc0, !PT ;  /* 0x0000ffff110a3812 */ /* 0x000fe200078ec0ff */
[----:B--2---:R-:W-:Y:S06]  /*46c0*/  @!P0 BRA `(.L_x_91) ;  /* 0x0000000000a48947 */ /* 0x004fec0003800000 */
[-C--:B-1----:R-:W-:Y:S01]  /*46d0*/  IMAD.HI.U32 R0, R21, R7.reuse, RZ ;  /* 0x0000000715007227 */ /* 0x082fe200078e00ff */
[----:B------:R-:W-:Y:S02]  /*46e0*/  ISETP.NE.AND P0, PT, R6, 0x1, PT ;  /* 0x000000010600780c */ /* 0x000fe40003f05270 */
[----:B------:R-:W-:Y:S01]  /*46f0*/  ISETP.NE.AND P2, PT, R36, 0x1, PT ;  /* 0x000000012400780c */ /* 0x000fe20003f45270 */
[----:B---3--:R-:W-:Y:S01]  /*4700*/  IMAD.HI.U32 R9, R24, R14, RZ ;  /* 0x0000000e18097227 */ /* 0x008fe200078e00ff */
[----:B------:R-:W-:Y:S02]  /*4710*/  SHF.R.U32.HI R0, RZ, R20, R0 ;  /* 0x00000014ff007219 */ /* 0x000fe40000011600 */
[----:B------:R-:W-:Y:S01]  /*4720*/  ISETP.NE.AND P4, PT, R3, 0x1, PT ;  /* 0x000000010300780c */ /* 0x000fe20003f85270 */
[----:B------:R-:W-:Y:S01]  /*4730*/  IMAD.HI.U32 R13, R10, R7, RZ ;  /* 0x000000070a0d7227 */ /* 0x000fe200078e00ff */
[----:B------:R-:W-:Y:S02]  /*4740*/  SHF.R.U32.HI R9, RZ, R15, R9 ;  /* 0x0000000fff097219 */ /* 0x000fe40000011609 */
[----:B------:R-:W-:Y:S01]  /*4750*/  SEL R0, R21, R0, !P0 ;  /* 0x0000000015007207 */ /* 0x000fe20004000000 */
[----:B------:R-:W-:Y:S01]  /*4760*/  IMAD.HI.U32 R12, R11, R14, RZ ;  /* 0x0000000e0b0c7227 */ /* 0x000fe200078e00ff */
[----:B------:R-:W-:Y:S03]  /*4770*/  SEL R9, R24, R9, !P4 ;  /* 0x0000000918097207 */ /* 0x000fe60006000000 */
[-C--:B------:R-:W-:Y:S01]  /*4780*/  IMAD.HI.U32 R8, R0, R4.reuse, RZ ;  /* 0x0000000400087227 */ /* 0x080fe200078e00ff */
[----:B------:R-:W-:Y:S03]  /*4790*/  SHF.R.U32.HI R12, RZ, R15, R12 ;  /* 0x0000000fff0c7219 */ /* 0x000fe6000001160c */
[----:B------:R-:W-:Y:S01]  /*47a0*/  IMAD.HI.U32 R2, R9, R4, RZ ;  /* 0x0000000409027227 */ /* 0x000fe200078e00ff */
[-C--:B------:R-:W-:Y:S02]  /*47b0*/  @P2 SHF.R.U32.HI R0, RZ, R5.reuse, R8 ;  /* 0x00000005ff002219 */ /* 0x080fe40000011608 */
[----:B------:R-:W-:Y:S02]  /*47c0*/  SHF.R.U32.HI R8, RZ, R20, R13 ;  /* 0x00000014ff087219 */ /* 0x000fe4000001160d */
[----:B------:R-:W-:Y:S01]  /*47d0*/  @P2 SHF.R.U32.HI R9, RZ, R5, R2 ;  /* 0x00000005ff092219 */ /* 0x000fe20000011602 */
[----:B------:R-:W-:Y:S01]  /*47e0*/  IMAD R0, R36, R0, RZ ;  /* 0x0000000024007224 */ /* 0x000fe200078e02ff */
[----:B------:R-:W-:Y:S02]  /*47f0*/  SEL R8, R10, R8, !P0 ;  /* 0x000000080a087207 */ /* 0x000fe40004000000 */
[----:B------:R-:W-:Y:S01]  /*4800*/  SEL R2, R11, R12, !P4 ;  /* 0x0000000c0b027207 */ /* 0x000fe20006000000 */
[----:B------:R-:W-:Y:S01]  /*4810*/  IMAD R12, R36, R9, RZ ;  /* 0x00000009240c7224 */ /* 0x000fe200078e02ff */
[C---:B------:R-:W-:Y:S01]  /*4820*/  ISETP.GE.AND P0, PT, R8.reuse, R0, PT ;  /* 0x000000000800720c */ /* 0x040fe20003f06270 */
[----:B------:R-:W-:Y:S03]  /*4830*/  IMAD.HI.U32 R0, R8, R4, RZ ;  /* 0x0000000408007227 */ /* 0x000fe600078e00ff */
[----:B------:R-:W-:Y:S02]  /*4840*/  ISETP.GE.OR P0, PT, R2, R12, P0 ;  /* 0x0000000c0200720c */ /* 0x000fe40000706670 */
[-C--:B------:R-:W-:Y:S04]  /*4850*/  SHF.R.U32.HI R0, RZ, R5.reuse, R0 ;  /* 0x00000005ff007219 */ /* 0x080fe80000011600 */
[----:B------:R-:W-:Y:S05]  /*4860*/  SEL R13, R8, R0, !P2 ;  /* 0x00000000080d7207 */ /* 0x000fea0005000000 */
[----:B------:R-:W-:Y:S02]  /*4870*/  IMAD.MOV R12, RZ, RZ, -R13 ;  /* 0x000000ffff0c7224 */ /* 0x000fe400078e0a0d */
[----:B------:R-:W-:Y:S04]  /*4880*/  @!P0 IMAD.HI.U32 R0, R2, R4, RZ ;  /* 0x0000000402008227 */ /* 0x000fe800078e00ff */
[----:B------:R-:W-:Y:S01]  /*4890*/  IMAD R12, R36, R12, R8 ;  /* 0x0000000c240c7224 */ /* 0x000fe200078e0208 */
[----:B------:R-:W-:Y:S04]  /*48a0*/  @!P0 SHF.R.U32.HI R0, RZ, R5, R0 ;  /* 0x00000005ff008219 */ /* 0x000fe80000011600 */
[----:B------:R-:W-:Y:S04]  /*48b0*/  @!P0 SEL R0, R2, R0, !P2 ;  /* 0x0000000002008207 */ /* 0x000fe80005000000 */
[----:B------:R-:W-:Y:S01]  /*48c0*/  @!P0 IADD3 R13, PT, PT, R13, -R0, RZ ;  /* 0x800000000d0d8210 */ /* 0x000fe20007ffe0ff */
[----:B------:R-:W-:Y:S01]  /*48d0*/  @!P0 IMAD R0, R9, R12, R0 ;  /* 0x0000000c09008224 */ /* 0x000fe200078e0200 */
[----:B------:R-:W-:Y:S01]  /*48e0*/  IADD3 R9, PT, PT, -R8, RZ, RZ ;  /* 0x000000ff08097210 */ /* 0x000fe20007ffe1ff */
[--C-:B------:R-:W-:Y:S02]  /*48f0*/  IMAD.MOV R12, RZ, RZ, -R2.reuse ;  /* 0x000000ffff0c7224 */ /* 0x100fe400078e0a02 */
[----:B------:R-:W-:Y:S02]  /*4900*/  @!P0 IMAD R8, R13, R36, R2 ;  /* 0x000000240d088224 */ /* 0x000fe400078e0202 */
[----:B------:R-:W-:Y:S02]  /*4910*/  @!P0 IMAD.MOV.U32 R2, RZ, RZ, R0 ;  /* 0x000000ffff028224 */ /* 0x000fe400078e0000 */
[----:B------:R-:W-:Y:S02]  /*4920*/  IMAD R11, R3, R12, R11 ;  /* 0x0000000c030b7224 */ /* 0x000fe400078e020b */
[----:B------:R-:W-:Y:S02]  /*4930*/  IMAD R10, R6, R9, R10 ;  /* 0x00000009060a7224 */ /* 0x000fe400078e020a */
[----:B------:R-:W-:Y:S02]  /*4940*/  IMAD R11, R2, R3, R11 ;  /* 0x00000003020b7224 */ /* 0x000fe400078e020b */
[----:B------:R-:W-:Y:S02]  /*4950*/  IMAD R10, R8, R6, R10 ;  /* 0x00000006080a7224 */ /* 0x000fe400078e020a */
.L_x_91:
[----:B------:R-:W-:Y:S05]  /*4960*/  BRA.U UP1, `(.L_x_92) ;  /* 0x0000000101107547 */ /* 0x000fea000b800000 */
[----:B------:R-:W-:Y:S04]  /*4970*/  MOV R2, UR6 ;  /* 0x0000000600027c02 */ /* 0x000fe80008000f00 */
[----:B------:R-:W-:Y:S04]  /*4980*/  SHF.L.U32 R2, R2, 0x1f, RZ ;  /* 0x0000001f02027819 */ /* 0x000fe800000006ff */
[----:B------:R-:W2:Y:S02]  /*4990*/  SYNCS.PHASECHK.TRANS64.TRYWAIT P0, [UR7+0xc8], R2 ;  /* 0x0000c802ff0075a7 */ /* 0x000ea40008001107 */
[----:B--2---:R-:W-:Y:S05]  /*49a0*/  @!P0 BRA `(.L_x_93) ;  /* 0x0000006400e88947 */ /* 0x004fea0003800000 */
.L_x_92:
[----:B------:R-:W-:Y:S02]  /*49b0*/  R2UR UR42, R22 ;  /* 0x00000000162a72ca */ /* 0x000fe400000e0000 */
[----:B------:R-:W-:Y:S02]  /*49c0*/  R2UR UR43, R23 ;  /* 0x00000000172b72ca */ /* 0x000fe400000e0000 */
[----:B------:R-:W-:Y:S02]  /*49d0*/  ISETP.NE.U32.AND P2, PT, RZ, UR4, PT ;  /* 0x00000004ff007c0c */ /* 0x000fe4000bf45070 */
[----:B------:R-:W-:Y:S02]  /*49e0*/  SHF.L.U32 R22, R29, 0x1f, RZ ;  /* 0x0000001f1d167819 */ /* 0x000fe400000006ff */
[----:B------:R-:W-:Y:S05]  /*49f0*/  ISETP.NE.AND.EX P2, PT, RZ, UR5, PT, P2 ;  /* 0x00000005ff007c0c */ /* 0x000fea000bf45320 */
[----:B------:R-:W-:Y:S02]  /*4a00*/  USHF.L.U32 UR42, UR42, 0x8, URZ ;  /* 0x000000082a2a7899 */ /* 0x000fe400080006ff */
[----:B------:R-:W-:Y:S01]  /*4a10*/  USHF.L.U32 UR43, UR43, 0x6, URZ ;  /* 0x000000062b2b7899 */ /* 0x000fe200080006ff */
[----:B------:R-:W-:Y:S11]  /*4a20*/  BRA.U !UP4, `(.L_x_94) ;  /* 0x000000010c347547 */ /* 0x000ff6000b800000 */
[----:B------:R-:W-:Y:S01]  /*4a30*/  UPLOP3.LUT UP0, UPT, UPT, UPT, UP3, 0x80, 0x8 ;  /* 0x000000000008789c */ /* 0x000fe20003f0f030 */
[----:B--2---:R-:W-:Y:S02]  /*4a40*/  HFMA2 R0, -RZ, RZ, 0, 5.9604644775390625e-08 ;  /* 0x00000001ff007431 */ /* 0x004fe400000001ff */
[----:B------:R-:W-:Y:S03]  /*4a50*/  IMAD.MOV.U32 R101, RZ, RZ, 0x1 ;  /* 0x00000001ff657424 */ /* 0x000fe600078e00ff */
[----:B------:R-:W-:Y:S05]  /*4a60*/  PLOP3.LUT P0, PT, PT, PT, UP0, 0x80, 0x8 ;  /* 0x000000000008781c */ /* 0x000fea0003f0f008 */
[----:B------:R-:W2:Y:S01]  /*4a70*/  @UP0 LDCU.64 UR10, c[0x0][0x888] ;  /* 0x00011100ff0a07ac */ /* 0x000ea20008000a00 */
[----:B------:R-:W-:Y:S07]  /*4a80*/  @UP0 UIMAD UR8, UR36, UR4, URZ ;  /* 0x00000004240802a4 */ /* 0x000fee000f8e02ff */
[----:B------:R-:W-:Y:S01]  /*4a90*/  @!P0 PRMT R101, R0, 0x7610, R101 ;  /* 0x0000761000658816 */ /* 0x000fe20000000065 */
[----:B--2---:R-:W-:Y:S03]  /*4aa0*/  @UP0 UIMAD.WIDE UR10, UR8, 0x4, UR10 ;  /* 0x00000004080a08a5 */ /* 0x004fe6000f8e020a */
[----:B------:R-:W2:Y:S03]  /*4ab0*/  @!UP0 LDCU UR8, c[0x0][0x880] ;  /* 0x00011000ff0887ac */ /* 0x000ea60008000800 */
[----:B------:R-:W-:Y:S01]  /*4ac0*/  IMAD.U32 R8, RZ, RZ, UR10 ;  /* 0x0000000aff087e24 */ /* 0x000fe2000f8e00ff */
[----:B------:R-:W-:Y:S05]  /*4ad0*/  MOV R9, UR11 ;  /* 0x0000000b00097c02 */ /* 0x000fea0008000f00 */
[----:B-----5:R4:W5:Y:S02]  /*4ae0*/  @P0 LDG.E R63, desc[UR38][R8.64] ;  /* 0x00000026083f0981 */ /* 0x020964000c1e1900 */
[----:B--2-4-:R-:W-:Y:S07]  /*4af0*/  @!P0 IMAD.U32 R63, RZ, RZ, UR8 ;  /* 0x00000008ff3f8e24 */ /* 0x014fee000f8e00ff */
.L_x_94:
[----:B-----5:R-:W-:Y:S01]  /*4b00*/  @!P2 FSETP.EQ.AND P0, PT, R63, RZ, PT ;  /* 0x000000ff3f00a20b */ /* 0x020fe20003f02000 */
[----:B------:R-:W-:Y:S01]  /*4b10*/  @!UPT UIADD3 URZ, UPT, UPT, URZ, URZ, URZ ;  /* 0x000000fffffff290 */ /* 0x000fe2000fffe0ff */
[----:B------:R-:W-:Y:S11]  /*4b20*/  @!P2 BRA `(.L_x_95) ;  /* 0x000000000014a947 */ /* 0x000ff60003800000 */
[----:B------:R-:W-:Y:S02]  /*4b30*/  LOP3.LUT P2, RZ, R101, 0xff, RZ, 0xc0, !PT ;  /* 0x000000ff65ff7812 */ /* 0x000fe4000784c0ff */
[----:B------:R-:W-:Y:S04]  /*4b40*/  PLOP3.LUT P0, PT, PT, PT, UP0, 0x80, 0x8 ;  /* 0x000000000008781c */ /* 0x000fe80003f0f008 */
[----:B------:R-:W-:Y:S07]  /*4b50*/  PLOP3.LUT P0, PT, P0, PT, PT, 0x8, 0x80 ;  /* 0x000000000080781c */ /* 0x000fee000070e170 */
[----:B------:R-:W-:Y:S11]  /*4b60*/  @P2 FSETP.EQ.AND P0, PT, R63, RZ, PT ;  /* 0x000000ff3f00220b */ /* 0x000ff60003f02000 */
[----:B------:R-:W-:Y:S02]  /*4b70*/  @!UPT UIADD3 URZ, UPT, UPT, URZ, URZ, URZ ;  /* 0x000000fffffff290 */ /* 0x000fe4000fffe0ff */
.L_x_95:
[----:B------:R-:W4:Y:S01]  /*4b80*/  SYNCS.PHASECHK.TRANS64.TRYWAIT P2, [UR7+0xa0], R22 ;  /* 0x0000a016ff0075a7 */ /* 0x000f220008041107 */
[----:B------:R-:W-:Y:S04]  /*4b90*/  ELECT P4, URZ, PT ;  /* 0x0000000000ff782f */ /* 0x000fe80003880000 */
[----:B------:R-:W-:Y:S11]  /*4ba0*/  PLOP3.LUT P4, PT, P0, P4, PT, 0xf2, 0x2f ;  /* 0x00000000002f781c */ /* 0x000ff60000789e72 */
[----:B------:R-:W-:Y:S02]  /*4bb0*/  @!UPT UIADD3 URZ, UPT, UPT, URZ, URZ, URZ ;  /* 0x000000fffffff290 */ /* 0x000fe4000fffe0ff */
[----:B-1----:R-:W-:Y:S05]  /*4bc0*/  @!P4 IADD3 R8, P0, PT, R30, 0x580, RZ ;  /* 0x000005801e08c810 */ /* 0x002fea0007f1e0ff */
[----:B--2---:R-:W-:Y:S01]  /*4bd0*/  @!P4 IMAD.X R2, RZ, RZ, R31, P0 ;  /* 0x000000ffff02c224 */ /* 0x004fe200000e061f */
[----:B----4-:R-:W-:Y:S07]  /*4be0*/  @!P2 BRA `(.L_x_96) ;  /* 0x000000640070a947 */ /* 0x010fee0003800000 */
.L_x_275:
[----:B------:R-:W-:Y:S01]  /*4bf0*/  @!P4 R2UR UR9, R8 ;  /* 0x000000000809c2ca */ /* 0x000fe200000e0000 */
[----:B------:R-:W-:Y:S01]  /*4c00*/  VOTEU.ALL UP1, P4 ;  /* 0x0000000000ff7886 */ /* 0x000fe20002020000 */
[----:B------:R-:W-:Y:S01]  /*4c10*/  @!P4 R2UR UR8, R2 ;  /* 0x000000000208c2ca */ /* 0x000fe200000e0000 */
[----:B------:R-:W-:Y:S01]  /*4c20*/  VOTEU.ALL UP2, P4 ;  /* 0x0000000000ff7886 */ /* 0x000fe20002040000 */
[----:B------:R-:W-:Y:S01]  /*4c30*/  UMOV UR16, 0x0 ;  /* 0x0000000000107882 */ /* 0x000fe20000000000 */
[----:B------:R-:W-:Y:S01]  /*4c40*/  UMOV UR17, 0x10000000 ;  /* 0x1000000000117882 */ /* 0x000fe20000000000 */
[----:B------:R-:W-:Y:S01]  /*4c50*/  @!UP1 UIADD3 UR40, UPT, UPT, UR7, 0x200, URZ ;  /* 0x0000020007289890 */ /* 0x000fe2000fffe0ff */
[----:B-1----:R-:W-:Y:S01]  /*4c60*/  @!P4 IMAD.MOV.U32 R0, RZ, RZ, 0x2000 ;  /* 0x00002000ff00c424 */ /* 0x002fe200078e00ff */
[----:B------:R-:W-:Y:S01]  /*4c70*/  UMOV UR44, UR36 ;  /* 0x00000024002c7c82 */ /* 0x000fe20008000000 */
[----:B------:R-:W-:Y:S01]  /*4c80*/  @!UP1 UIADD3 UR10, UPT, UPT, UR42, 0x80, URZ ;  /* 0x000000802a0a9890 */ /* 0x000fe2000fffe0ff */
[----:B------:R-:W-:Y:S01]  /*4c90*/  UMOV UR11, UR43 ;  /* 0x0000002b000b7c82 */ /* 0x000fe20008000000 */
[----:B------:R-:W-:Y:S02]  /*4ca0*/  UMOV UR12, UR36 ;  /* 0x00000024000c7c82 */ /* 0x000fe40008000000 */
[----:B------:R-:W-:Y:S01]  /*4cb0*/  IMAD.U32 R8, RZ, RZ, UR9 ;  /* 0x00000009ff087e24 */ /* 0x000fe2000f8e00ff */
[----:B------:R-:W-:Y:S01]  /*4cc0*/  UMOV UR9, UR41 ;  /* 0x0000002900097c82 */ /* 0x000fe20008000000 */
[----:B------:R-:W-:Y:S01]  /*4cd0*/  IMAD.U32 R9, RZ, RZ, UR8 ;  /* 0x00000008ff097e24 */ /* 0x000fe2000f8e00ff */
[----:B------:R-:W-:Y:S02]  /*4ce0*/  @!UP1 UIADD3 UR8, UPT, UPT, UR7, 0x1200, URZ ;  /* 0x0000120007089890 */ /* 0x000fe4000fffe0ff */
[----:B------:R-:W-:Y:S01]  /*4cf0*/  @!P4 R2UR UR18, R8 ;  /* 0x000000000812c2ca */ /* 0x000fe200000e0000 */
[----:B------:R-:W-:Y:S01]  /*4d00*/  VOTEU.ALL UP1, P4 ;  /* 0x0000000000ff7886 */ /* 0x000fe20002020000 */
[----:B------:R-:W-:Y:S01]  /*4d10*/  @!P4 R2UR UR19, R9 ;  /* 0x000000000913c2ca */ /* 0x000fe200000e0000 */
[----:B------:R-:W-:Y:S01]  /*4d20*/  UPRMT UR14, UR37, 0x654, UR41 ;  /* 0x00000654250e7896 */ /* 0x000fe20008000029 */
[----:B------:R-:W-:Y:S05]  /*4d30*/  @!P4 IADD3 R8, P0, PT, R30, 0x580, RZ ;  /* 0x000005801e08c810 */ /* 0x000fea0007f1e0ff */
[----:B------:R-:W-:Y:S06]  /*4d40*/  @!P4 IMAD.X R2, RZ, RZ, R31, P0 ;  /* 0x000000ffff02c224 */ /* 0x000fec00000e061f */
[----:B------:R1:W-:Y:S01]  /*4d50*/  @!UP2 UTMALDG.3D [UR40], [UR18], desc[UR16] ;  /* 0x000010281200a5b4 */ /* 0x0003e20008011000 */
[----:B------:R1:W-:Y:S01]  /*4d60*/  @!UP1 UTMALDG.3D [UR8], [UR18], desc[UR16] ;  /* 0x00001008120095b4 */ /* 0x0003e20008011000 */
[----:B------:R1:W-:Y:S01]  /*4d70*/  @!P4 SYNCS.ARRIVE.TRANS64.RED.A0TR RZ, [UR7+0x80], R0 ;  /* 0x00008000ffffc9a7 */ /* 0x0003e20008300407 */
[----:B------:R-:W-:Y:S01]  /*4d80*/  SYNCS.ARRIVE.TRANS64.RED.A1T0 RZ, [UR14], RZ ;  /* 0x000000ffffff79a7 */ /* 0x000fe2000810040e */
[----:B------:R-:W2:Y:S02]  /*4d90*/  SYNCS.PHASECHK.TRANS64.TRYWAIT P2, [UR7+0xa8], R22 ;  /* 0x0000a816ff0075a7 */ /* 0x000ea40008041107 */
[----:B-12---:R-:W-:Y:S05]  /*4da0*/  @!P2 BRA `(.L_x_97) ;  /* 0x000000640018a947 */ /* 0x006fea0003800000 */
.L_x_277:
        /* <DEDUP_REMOVED lines=8> */
[----:B------:R-:W-:Y:S01]  /*4e30*/  @!UP1 UIADD3 UR32, UPT, UPT, UR7, 0x2200, URZ ;  /* 0x0000220007209890 */ /* 0x000fe2000fffe0ff */
[----:B------:R-:W-:Y:S01]  /*4e40*/  UMOV UR35, UR43 ;  /* 0x0000002b00237c82 */ /* 0x000fe20008000000 */
[----:B------:R-:W-:Y:S03]  /*4e50*/  @!UP1 UIADD3 UR10, UPT, UPT, UR42, 0xa0, URZ ;  /* 0x000000a02a0a9890 */ /* 0x000fe6000fffe0ff */
[----:B------:R-:W-:Y:S01]  /*4e60*/  IMAD.U32 R8, RZ, RZ, UR9 ;  /* 0x00000009ff087e24 */ /* 0x000fe2000f8e00ff */
[----:B------:R-:W-:Y:S01]  /*4e70*/  UMOV UR9, UR33 ;  /* 0x0000002100097c82 */ /* 0x000fe20008000000 */
[----:B------:R-:W-:Y:S01]  /*4e80*/  IMAD.U32 R9, RZ, RZ, UR8 ;  /* 0x00000008ff097e24 */ /* 0x000fe2000f8e00ff */
[----:B------:R-:W-:Y:S02]  /*4e90*/  @!UP1 UIADD3 UR8, UPT, UPT, UR7, 0x3200, URZ ;  /* 0x0000320007089890 */ /* 0x000fe4000fffe0ff */
[----:B------:R-:W-:Y:S01]  /*4ea0*/  @!P4 R2UR UR18, R8 ;  /* 0x000000000812c2ca */ /* 0x000fe200000e0000 */
[----:B------:R-:W-:Y:S01]  /*4eb0*/  VOTEU.ALL UP1, P4 ;  /* 0x0000000000ff7886 */ /* 0x000fe20002020000 */
[----:B------:R-:W-:Y:S01]  /*4ec0*/  @!P4 R2UR UR19, R9 ;  /* 0x000000000913c2ca */ /* 0x000fe200000e0000 */
[----:B------:R-:W-:Y:S01]  /*4ed0*/  UMOV UR11, UR43 ;  /* 0x0000002b000b7c82 */ /* 0x000fe20008000000 */
[----:B------:R-:W-:Y:S01]  /*4ee0*/  UMOV UR12, UR36 ;  /* 0x00000024000c7c82 */ /* 0x000fe20008000000 */
[----:B------:R-:W-:Y:S01]  /*4ef0*/  UPRMT UR14, UR37, 0x654, UR33 ;  /* 0x00000654250e7896 */ /* 0x000fe20008000021 */
[----:B------:R-:W-:Y:S05]  /*4f00*/  @!P4 IADD3 R8, P0, PT, R30, 0x580, RZ ;  /* 0x000005801e08c810 */ /* 0x000fea0007f1e0ff */
[----:B------:R-:W-:Y:S04]  /*4f10*/  @!P4 IMAD.X R2, RZ, RZ, R31, P0 ;  /* 0x000000ffff02c224 */ /* 0x000fe800000e061f */
[----:B------:R1:W-:Y:S01]  /*4f20*/  @!UP2 UTMALDG.3D [UR32], [UR18], desc[UR16] ;  /* 0x000010201200a5b4 */ /* 0x0003e20008011000 */
[----:B------:R1:W-:Y:S01]  /*4f30*/  @!UP1 UTMALDG.3D [UR8], [UR18], desc[UR16] ;  /* 0x00001008120095b4 */ /* 0x0003e20008011000 */
[----:B------:R1:W-:Y:S01]  /*4f40*/  @!P4 SYNCS.ARRIVE.TRANS64.RED.A0TR RZ, [UR7+0x88], R0 ;  /* 0x00008800ffffc9a7 */ /* 0x0003e20008300407 */
[----:B------:R-:W-:Y:S01]  /*4f50*/  SYNCS.ARRIVE.TRANS64.RED.A1T0 RZ, [UR14], RZ ;  /* 0x000000ffffff79a7 */ /* 0x000fe2000810040e */
[----:B------:R-:W2:Y:S02]  /*4f60*/  SYNCS.PHASECHK.TRANS64.TRYWAIT P2, [UR7+0xb0], R22 ;  /* 0x0000b016ff0075a7 */ /* 0x000ea40008041107 */
[----:B-12---:R-:W-:Y:S05]  /*4f70*/  @!P2 BRA `(.L_x_98) ;  /* 0x0000006000bca947 */ /* 0x006fea0003800000 */
.L_x_279:
[----:B------:R-:W2:Y:S01]  /*4f80*/  LDC.64 R12, c[0x0][0xb18] ;  /* 0x0002c600ff0c7b82 */ /* 0x000ea20000000a00 */
[----:B------:R-:W-:Y:S01]  /*4f90*/  @!P4 R2UR UR8, R2 ;  /* 0x000000000208c2ca */ /* 0x000fe200000e0000 */
[----:B------:R-:W-:Y:S01]  /*4fa0*/  VOTEU.ALL UP1, P4 ;  /* 0x0000000000ff7886 */ /* 0x000fe20002020000 */
[----:B------:R-:W-:Y:S01]  /*4fb0*/  @!P4 R2UR UR9, R8 ;  /* 0x000000000809c2ca */ /* 0x000fe200000e0000 */
[----:B------:R-:W-:Y:S01]  /*4fc0*/  VOTEU.ALL UP2, P4 ;  /* 0x0000000000ff7886 */ /* 0x000fe20002040000 */
[----:B------:R-:W-:Y:S03]  /*4fd0*/  UMOV UR16, 0x0 ;  /* 0x0000000000107882 */ /* 0x000fe60000000000 */
[----:B------:R-:W4:Y:S01]  /*4fe0*/  @!P1 LDC R2, c[0x0][0xb0c] ;  /* 0x0002c300ff029b82 */ /* 0x000f220000000800 */
[----:B------:R-:W-:Y:S01]  /*4ff0*/  @!UP1 UIADD3 UR26, UPT, UPT, UR42, 0x40, URZ ;  /* 0x000000402a1a9890 */ /* 0x000fe2000fffe0ff */
[----:B-1----:R-:W-:Y:S01]  /*5000*/  @!P4 IMAD.MOV.U32 R0, RZ, RZ, 0x2000 ;  /* 0x00002000ff00c424 */ /* 0x002fe200078e00ff */
[----:B------:R-:W-:Y:S01]  /*5010*/  @!UP1 UIADD3 UR24, UPT, UPT, UR7, 0x4200, URZ ;  /* 0x0000420007189890 */ /* 0x000fe2000fffe0ff */
[----:B------:R-:W-:Y:S01]  /*5020*/  @P3 SHF.R.U32.HI R26, RZ, 0x10, R17 ;  /* 0x00000010ff1a3819 */ /* 0x000fe20000011611 */
[----:B------:R-:W-:Y:S01]  /*5030*/  UMOV UR17, 0x10000000 ;  /* 0x1000000000117882 */ /* 0x000fe20000000000 */
[----:B------:R-:W-:Y:S01]  /*5040*/  UMOV UR27, UR43 ;  /* 0x0000002b001b7c82 */ /* 0x000fe20008000000 */
[----:B------:R-:W-:Y:S01]  /*5050*/  UMOV UR28, UR36 ;  /* 0x00000024001c7c82 */ /* 0x000fe20008000000 */
[----:B------:R-:W-:Y:S01]  /*5060*/  IMAD.U32 R9, RZ, RZ, UR8 ;  /* 0x00000008ff097e24 */ /* 0x000fe2000f8e00ff */
[----:B------:R-:W-:Y:S01]  /*5070*/  @!UP1 UIADD3 UR10, UPT, UPT, UR42, 0xc0, URZ ;  /* 0x000000c02a0a9890 */ /* 0x000fe2000fffe0ff */
[----:B------:R-:W-:Y:S01]  /*5080*/  IMAD.U32 R8, RZ, RZ, UR9 ;  /* 0x00000009ff087e24 */ /* 0x000fe2000f8e00ff */
[----:B------:R-:W-:Y:S01]  /*5090*/  @!UP1 UIADD3 UR8, UPT, UPT, UR7, 0x5200, URZ ;  /* 0x0000520007089890 */ /* 0x000fe2000fffe0ff */
[----:B------:R-:W-:Y:S01]  /*50a0*/  VIADD R28, R28, 0x1 ;  /* 0x000000011c1c7836 */ /* 0x000fe20000000000 */
[----:B------:R-:W-:Y:S01]  /*50b0*/  @!P4 R2UR UR19, R9 ;  /* 0x000000000913c2ca */ /* 0x000fe200000e0000 */
[----:B------:R-:W-:Y:S01]  /*50c0*/  VOTEU.ALL UP1, P4 ;  /* 0x0000000000ff7886 */ /* 0x000fe20002020000 */
[----:B------:R-:W-:Y:S01]  /*50d0*/  @!P4 R2UR UR18, R8 ;  /* 0x000000000812c2ca */ /* 0x000fe200000e0000 */
[----:B------:R-:W-:Y:S01]  /*50e0*/  UMOV UR9, UR25 ;  /* 0x0000001900097c82 */ /* 0x000fe20008000000 */
[----:B------:R-:W1:Y:S01]  /*50f0*/  LDC.64 R8, c[0x0][0xb10] ;  /* 0x0002c400ff087b82 */ /* 0x000e620000000a00 */
[----:B------:R-:W-:Y:S01]  /*5100*/  UMOV UR11, UR43 ;  /* 0x0000002b000b7c82 */ /* 0x000fe20008000000 */
[----:B------:R-:W-:Y:S01]  /*5110*/  UMOV UR12, UR36 ;  /* 0x00000024000c7c82 */ /* 0x000fe20008000000 */
[----:B------:R-:W-:Y:S08]  /*5120*/  UPRMT UR14, UR37, 0x654, UR25 ;  /* 0x00000654250e7896 */ /* 0x000ff00008000019 */
[----:B------:R1:W-:Y:S01]  /*5130*/  @!UP2 UTMALDG.3D [UR24], [UR18], desc[UR16] ;  /* 0x000010181200a5b4 */ /* 0x0003e20008011000 */
[----:B------:R1:W-:Y:S01]  /*5140*/  @!UP1 UTMALDG.3D [UR8], [UR18], desc[UR16] ;  /* 0x00001008120095b4 */ /* 0x0003e20008011000 */
[----:B------:R5:W-:Y:S01]  /*5150*/  @!P4 SYNCS.ARRIVE.TRANS64.RED.A0TR RZ, [UR7+0x90], R0 ;  /* 0x00009000ffffc9a7 */ /* 0x000be20008300407 */
[C---:B-1----:R-:W-:Y:S01]  /*5160*/  @!P1 IMAD.HI.U32 R8, R11.reuse, R8, RZ ;  /* 0x000000080b089227 */ /* 0x042fe200078e00ff */
[----:B--2---:R-:W-:Y:S02]  /*5170*/  @!P1 ISETP.NE.AND P0, PT, R12, 0x1, PT ;  /* 0x000000010c00980c */ /* 0x004fe40003f05270 */
[----:B----4-:R-:W-:Y:S01]  /*5180*/  @!P1 ISETP.NE.AND P2, PT, R2, 0x1, PT ;  /* 0x000000010200980c */ /* 0x010fe20003f45270 */
[C---:B------:R-:W-:Y:S01]  /*5190*/  @!P1 IMAD.HI.U32 R13, R10.reuse, R13, RZ ;  /* 0x0000000d0a0d9227 */ /* 0x040fe200078e00ff */
[----:B------:R-:W-:Y:S04]  /*51a0*/  @!P1 SHF.R.U32.HI R8, RZ, R9, R8 ;  /* 0x00000009ff089219 */ /* 0x000fe80000011608 */
[----:B------:R-:W-:Y:S01]  /*51b0*/  @!P1 SEL R8, R11, R8, !P2 ;  /* 0x000000080b089207 */ /* 0x000fe20005000000 */
[----:B------:R-:W-:Y:S01]  /*51c0*/  SYNCS.ARRIVE.TRANS64.RED.A1T0 RZ, [UR14], RZ ;  /* 0x000000ffffff79a7 */ /* 0x000fe2000810040e */
[----:B------:R-:W1:Y:S01]  /*51d0*/  SYNCS.PHASECHK.TRANS64.TRYWAIT P5, [UR7+0xb8], R22 ;  /* 0x0000b816ff0075a7 */ /* 0x000e6200080a1107 */
[----:B-----5:R-:W2:Y:S02]  /*51e0*/  @!P1 LDC R0, c[0x0][0xb20] ;  /* 0x0002c800ff009b82 */ /* 0x020ea40000000800 */
[----:B--2---:R-:W-:Y:S04]  /*51f0*/  @!P1 SHF.R.U32.HI R0, RZ, R0, R13 ;  /* 0x00000000ff009219 */ /* 0x004fe8000001160d */
[----:B------:R-:W-:Y:S05]  /*5200*/  @!P1 SEL R9, R10, R0, !P0 ;  /* 0x000000000a099207 */ /* 0x000fea0004000000 */
[----:B------:R-:W-:Y:S02]  /*5210*/  @!P1 IMAD.IADD R0, R9, 0x1, -R8 ;  /* 0x0000000109009824 */ /* 0x000fe400078e0a08 */
[----:B------:R-:W-:Y:S02]  /*5220*/  @!P1 IMAD.IADD R8, R8, 0x1, -R9 ;  /* 0x0000000108089824 */ /* 0x000fe400078e0a09 */
[----:B------:R-:W-:Y:S02]  /*5230*/  @!P1 IMAD R11, R0, R2, R11 ;  /* 0x00000002000b9224 */ /* 0x000fe400078e020b */
[----:B------:R-:W-:Y:S01]  /*5240*/  @!P1 IMAD R10, R8, R12, R10 ;  /* 0x0000000c080a9224 */ /* 0x000fe200078e020a */
[----:B-1----:R-:W-:Y:S06]  /*5250*/  @!P5 BRA `(.L_x_99) ;  /* 0x00000060001cd947 */ /* 0x002fec0003800000 */
.L_x_281:
[----:B------:R-:W-:Y:S01]  /*5260*/  @!P4 IADD3 R2, P0, PT, R30, 0x580, RZ ;  /* 0x000005801e02c810 */ /* 0x000fe20007f1e0ff */
[----:B------:R-:W-:Y:S01]  /*5270*/  VOTEU.ALL UP1, P4 ;  /* 0x0000000000ff7886 */ /* 0x000fe20002020000 */
[----:B------:R-:W-:Y:S01]  /*5280*/  VOTEU.ALL UP2, P4 ;  /* 0x0000000000ff7886 */ /* 0x000fe20002040000 */
[----:B------:R-:W-:Y:S01]  /*5290*/  UMOV UR14, 0x0 ;  /* 0x00000000000e7882 */ /* 0x000fe20000000000 */
[----:B------:R-:W-:Y:S01]  /*52a0*/  @!P4 R2UR UR9, R2 ;  /* 0x000000000209c2ca */ /* 0x000fe200000e0000 */
[----:B-1----:R-:W-:Y:S01]  /*52b0*/  @!P4 IMAD.X R0, RZ, RZ, R31, P0 ;  /* 0x000000ffff00c224 */ /* 0x002fe200000e061f */
[----:B------:R-:W-:Y:S01]  /*52c0*/  @!UP1 UIADD3 UR17, UPT, UPT, UR7, 0x98, URZ ;  /* 0x0000009807119890 */ /* 0x000fe2000fffe0ff */
[----:B------:R-:W-:Y:S01]  /*52d0*/  ISETP.NE.AND P0, PT, R28, 0x2, PT ;  /* 0x000000021c00780c */ /* 0x000fe20003f05270 */
[----:B------:R-:W-:Y:S01]  /*52e0*/  @!UP1 UIADD3 UR18, UPT, UPT, UR42, 0x60, URZ ;  /* 0x000000602a129890 */ /* 0x000fe2000fffe0ff */
[----:B------:R-:W-:Y:S01]  /*52f0*/  LOP3.LUT R29, R29, 0x1, RZ, 0x3c, !PT ;  /* 0x000000011d1d7812 */ /* 0x000fe200078e3cff */
[----:B------:R-:W-:Y:S01]  /*5300*/  @!UP1 UIADD3 UR16, UPT, UPT, UR7, 0x6200, URZ ;  /* 0x0000620007109890 */ /* 0x000fe2000fffe0ff */
[----:B------:R-:W-:Y:S01]  /*5310*/  @!P4 R2UR UR8, R0 ;  /* 0x000000000008c2ca */ /* 0x000fe200000e0000 */
[----:B------:R-:W-:Y:S01]  /*5320*/  UMOV UR15, 0x10000000 ;  /* 0x10000000000f7882 */ /* 0x000fe20000000000 */
[----:B------:R-:W-:Y:S01]  /*5330*/  UMOV UR19, UR43 ;  /* 0x0000002b00137c82 */ /* 0x000fe20008000000 */
[----:B------:R-:W-:Y:S01]  /*5340*/  UMOV UR20, UR36 ;  /* 0x0000002400147c82 */ /* 0x000fe20008000000 */
[----:B------:R-:W-:Y:S01]  /*5350*/  @!UP1 UIADD3 UR10, UPT, UPT, UR42, 0xe0, URZ ;  /* 0x000000e02a0a9890 */ /* 0x000fe2000fffe0ff */
[----:B------:R-:W-:Y:S01]  /*5360*/  SEL R0, RZ, 0x1, P0 ;  /* 0x00000001ff007807 */ /* 0x000fe20000000000 */
[----:B------:R-:W-:Y:S01]  /*5370*/  IMAD.U32 R8, RZ, RZ, UR9 ;  /* 0x00000009ff087e24 */ /* 0x000fe2000f8e00ff */
[----:B------:R-:W-:Y:S01]  /*5380*/  UMOV UR11, UR43 ;  /* 0x0000002b000b7c82 */ /* 0x000fe20008000000 */
[----:B------:R-:W-:Y:S01]  /*5390*/  UMOV UR12, UR36 ;  /* 0x00000024000c7c82 */ /* 0x000fe20008000000 */
[----:B------:R-:W-:Y:S01]  /*53a0*/  UMOV UR9, UR17 ;  /* 0x0000001100097c82 */ /* 0x000fe20008000000 */
[----:B------:R-:W-:Y:S01]  /*53b0*/  @P3 R2UR UR36, R26 ;  /* 0x000000001a2432ca */ /* 0x000fe200000e0000 */
[----:B------:R-:W-:Y:S01]  /*53c0*/  IMAD.IADD R22, R10, 0x1, R83 ;  /* 0x000000010a167824 */ /* 0x000fe200078e0253 */
[----:B------:R-:W-:Y:S01]  /*53d0*/  @!P4 R2UR UR22, R8 ;  /* 0x000000000816c2ca */ /* 0x000fe200000e0000 */
[----:B------:R-:W-:Y:S01]  /*53e0*/  IMAD.U32 R9, RZ, RZ, UR8 ;  /* 0x00000008ff097e24 */ /* 0x000fe2000f8e00ff */
[----:B------:R-:W-:Y:S01]  /*53f0*/  @!UP1 UIADD3 UR8, UPT, UPT, UR7, 0x7200, URZ ;  /* 0x0000720007089890 */ /* 0x000fe2000fffe0ff */
[----:B------:R-:W-:Y:S01]  /*5400*/  LOP3.LUT R27, R27, R0, RZ, 0x3c, !PT ;  /* 0x000000001b1b7212 */ /* 0x000fe200078e3cff */
[----:B------:R-:W-:Y:S01]  /*5410*/  VOTEU.ALL UP1, P4 ;  /* 0x0000000000ff7886 */ /* 0x000fe20002020000 */
[----:B------:R-:W-:Y:S01]  /*5420*/  IMAD.IADD R23, R11, 0x1, R100 ;  /* 0x000000010b177824 */ /* 0x000fe200078e0264 */
[----:B------:R-:W-:Y:S02]  /*5430*/  @!P4 R2UR UR23, R9 ;  /* 0x000000000917c2ca */ /* 0x000fe400000e0000 */
[----:B------:R-:W-:Y:S11]  /*5440*/  SEL R28, R28, RZ, P0 ;  /* 0x000000ff1c1c7207 */ /* 0x000ff60000000000 */
[----:B------:R2:W-:Y:S01]  /*5450*/  @!UP2 UTMALDG.3D [UR16], [UR22], desc[UR14] ;  /* 0x00000e101600a5b4 */ /* 0x0005e20008011000 */
[----:B------:R2:W-:Y:S01]  /*5460*/  @!UP1 UTMALDG.3D [UR8], [UR22], desc[UR14] ;  /* 0x00000e08160095b4 */ /* 0x0005e20008011000 */
[----:B------:R2:W-:Y:S01]  /*5470*/  @!P4 SYNCS.ARRIVE.TRANS64.RED.A0TR RZ, [UR7+0x98], R25 ;  /* 0x00009819ffffc9a7 */ /* 0x0005e20008300407 */
[----:B------:R-:W-:Y:S01]  /*5480*/  UPLOP3.LUT UP1, UPT, UPT, UPT, UPT, 0x80, 0x8 ;  /* 0x000000000008789c */ /* 0x000fe20003f2f070 */
[----:B------:R-:W-:Y:S01]  /*5490*/  SYNCS.ARRIVE.TRANS64.RED.A1T0 RZ, [UR13], RZ ;  /* 0x000000ffffff79a7 */ /* 0x000fe2000810040d */
[----:B------:R-:W-:Y:S09]  /*54a0*/  @P3 BRA `(.L_x_100) ;  /* 0xfffffff000343947 */ /* 0x000ff2000383ffff */
[----:B------:R-:W-:-:S04]  /*54b0*/  SHF.L.U32 R2, R29, 0x1f, RZ ;  /* 0x0000001f1d027819 */ /* 0x000fc800000006ff */
[----:B------:R-:W1:Y:S02]  /*54c0*/  SYNCS.PHASECHK.TRANS64.TRYWAIT P0, [UR7+0xa0], R2 ;  /* 0x0000a002ff0075a7 */ /* 0x000e640008001107 */
[----:B-1----:R-:W-:Y:S05]  /*54d0*/  @!P0 BRA `(.L_x_101) ;  /* 0x0000005c00948947 */ /* 0x002fea0003800000 */
.L_x_283:
[----:B------:R-:W4:Y:S02]  /*54e0*/  SYNCS.PHASECHK.TRANS64.TRYWAIT P0, [UR7+0xa8], R2 ;  /* 0x0000a802ff0075a7 */ /* 0x000f240008001107 */
[----:B----4-:R-:W-:Y:S05]  /*54f0*/  @!P0 BRA `(.L_x_102) ;  /* 0x0000005c00a48947 */ /* 0x010fea0003800000 */
.L_x_285:
[----:B------:R-:W4:Y:S02]  /*5500*/  SYNCS.PHASECHK.TRANS64.TRYWAIT P0, [UR7+0xb0], R2 ;  /* 0x0000b002ff0075a7 */ /* 0x000f240008001107 */
[----:B----4-:R-:W-:Y:S05]  /*5510*/  @!P0 BRA `(.L_x_103) ;  /* 0x0000005c00b48947 */ /* 0x010fea0003800000 */
.L_x_287:
[----:B-1----:R-:W-:-:S07]  /*5520*/  MOV R0, UR7 ;  /* 0x0000000700007c02 */ /* 0x002fce0008000f00 */
.L_x_104:
[----:B-1----:R-:W-:-:S04]  /*5530*/  SHF.L.U32 R2, R29, 0x1f, RZ ;  /* 0x0000001f1d027819 */ /* 0x002fc800000006ff */
[----:B------:R1:W4:Y:S03]  /*5540*/  SYNCS.PHASECHK.TRANS64.TRYWAIT P0, [R0+URZ+0xb8], R2 ;  /* 0x0000b802000075a7 */ /* 0x00032600080011ff */
[----:B----4-:R-:W-:Y:S05]  /*5550*/  @!P0 NANOSLEEP.SYNCS 0x989680 ;  /* 0x009896800000895d */ /* 0x010fea0003900000 */
[----:B------:R-:W4:Y:S02]  /*5560*/  @!P0 SYNCS.PHASECHK.TRANS64 P0, [R0+URZ+0xb8], R2 ;  /* 0x0000b802000085a7 */ /* 0x000f2400080010ff */
[----:B--2-4-:R-:W-:Y:S05]  /*5570*/  @P0 EXIT ;  /* 0x000000000000094d */ /* 0x014fea0003800000 */
[----:B------:R-:W-:Y:S05]  /*5580*/  BRA `(.L_x_104) ;  /* 0xfffffffc00e87947 */ /* 0x000fea000383ffff */
.L_x_89:
[----:B------:R-:W-:-:S06]  /*5590*/  UISETP.GE.AND UP1, UPT, UR10, 0x4, UPT ;  /* 0x000000040a00788c */ /* 0x000fcc000bf26270 */
[----:B------:R-:W-:-:S13]  /*55a0*/  PLOP3.LUT P0, PT, PT, PT, UP1, 0x80, 0x8 ;  /* 0x000000000008781c */ /* 0x000fda0003f0f018 */
[----:B------:R-:W-:Y:S05]  /*55b0*/  @!P0 EXIT ;  /* 0x000000000000894d */ /* 0x000fea0003800000 */
[----:B------:R-:W-:Y:S01]  /*55c0*/  BAR.SYNC.DEFER_BLOCKING 0x6, 0xa0 ;  /* 0x0182800000007b1d */ /* 0x000fe20000010000 */
[C---:B------:R-:W-:Y:S01]  /*55d0*/  IMAD.SHL.U32 R4, R121.reuse, 0x20, RZ ;  /* 0x0000002079047824 */ /* 0x040fe200078e00ff */
[C---:B------:R-:W-:Y:S01]  /*55e0*/  LOP3.LUT R123, R121.reuse, 0x60, RZ, 0xc0, !PT ;  /* 0x00000060797b7812 */ /* 0x040fe200078ec0ff */
[C---:B------:R-:W-:Y:S01]  /*55f0*/  IMAD.SHL.U32 R3, R124.reuse, 0x200000, RZ ;  /* 0x002000007c037824 */ /* 0x040fe200078e00ff */
[C---:B------:R-:W-:Y:S01]  /*5600*/  LOP3.LUT R122, R121.reuse, 0x2, RZ, 0xc0, !PT ;  /* 0x00000002797a7812 */ /* 0x040fe200078ec0ff */
[----:B------:R-:W-:Y:S01]  /*5610*/  IMAD.SHL.U32 R5, R124, 0x400, RZ ;  /* 0x000004007c057824 */ /* 0x000fe200078e00ff */
[----:B------:R-:W-:Y:S02]  /*5620*/  UMOV UR41, 0x400 ;  /* 0x0000040000297882 */ /* 0x000fe40000000000 */
[----:B------:R-:W1:Y:S01]  /*5630*/  LDC R108, c[0x0][0x370] ;  /* 0x0000dc00ff6c7b82 */ /* 0x000e620000000800 */
[----:B------:R-:W-:Y:S01]  /*5640*/  ULEA UR41, UR37, UR41, 0x18 ;  /* 0x0000002925297291 */ /* 0x000fe2000f8ec0ff */
[C---:B------:R-:W-:Y:S01]  /*5650*/  IMAD.SHL.U32 R2, R121.reuse, 0x4, RZ ;  /* 0x0000000479027824 */ /* 0x040fe200078e00ff */
[C---:B------:R-:W-:Y:S01]  /*5660*/  LOP3.LUT R120, R4.reuse, 0xb20, RZ, 0xc0, !PT ;  /* 0x00000b2004787812 */ /* 0x040fe200078ec0ff */
[----:B------:R-:W-:Y:S01]  /*5670*/  IMAD.U32 R41, R121, 0x10000, RZ ;  /* 0x0001000079297824 */ /* 0x000fe200078e00ff */
[----:B------:R-:W-:Y:S01]  /*5680*/  LOP3.LUT R4, R4, 0xc0, RZ, 0xc0, !PT ;  /* 0x000000c004047812 */ /* 0x000fe200078ec0ff */
[----:B------:R-:W-:Y:S01]  /*5690*/  UIADD3 UR40, UPT, UPT, UR41, 0x200, URZ ;  /* 0x0000020029287890 */ /* 0x000fe2000fffe0ff */
[----:B------:R-:W-:Y:S01]  /*56a0*/  LOP3.LUT R3, R3, 0x200000, RZ, 0xc0, !PT ;  /* 0x0020000003037812 */ /* 0x000fe200078ec0ff */
[----:B------:R-:W2:Y:S01]  /*56b0*/  LDC R107, c[0x0][0x374] ;  /* 0x0000dd00ff6b7b82 */ /* 0x000ea20000000800 */
[----:B------:R-:W-:Y:S01]  /*56c0*/  LOP3.LUT R120, R120, 0x400, R5, 0xf8, !PT ;  /* 0x0000040078787812 */ /* 0x000fe200078ef805 */
[----:B------:R-:W-:Y:S01]  /*56d0*/  IMAD.MOV.U32 R40, RZ, RZ, RZ ;  /* 0x000000ffff287224 */ /* 0x000fe200078e00ff */
[----:B------:R-:W-:Y:S01]  /*56e0*/  LOP3.LUT R2, R4, 0x18, R2, 0xf8, !PT ;  /* 0x0000001804027812 */ /* 0x000fe200078ef802 */
[----:B------:R-:W-:Y:S01]  /*56f0*/  IMAD.MOV.U32 R118, RZ, RZ, RZ ;  /* 0x000000ffff767224 */ /* 0x000fe200078e00ff */
[----:B------:R-:W-:Y:S01]  /*5700*/  LOP3.LUT R41, R3, 0x400000, R41, 0xf8, !PT ;  /* 0x0040000003297812 */ /* 0x000fe200078ef829 */
[----:B------:R-:W-:Y:S01]  /*5710*/  IMAD.MOV.U32 R106, RZ, RZ, RZ ;  /* 0x000000ffff6a7224 */ /* 0x000fe200078e00ff */
[----:B------:R-:W-:-:S02]  /*5720*/  LOP3.LUT R120, R120, R2, RZ, 0xfc, !PT ;  /* 0x0000000278787212 */ /* 0x000fc400078efcff */
[----:B------:R-:W-:Y:S01]  /*5730*/  CS2R R116, SRZ ;  /* 0x0000000000747805 */ /* 0x000fe2000001ff00 */
[----:B------:R-:W3:Y:S01]  /*5740*/  LDS R0, [UR41+0x180] ;  /* 0x00018029ff007984 */ /* 0x000ee20008000800 */
[----:B------:R-:W-:Y:S01]  /*5750*/  LOP3.LUT R121, R121, 0x4, RZ, 0xc0, !PT ;  /* 0x0000000479797812 */ /* 0x000fe200078ec0ff */
[----:B------:R-:W4:Y:S01]  /*5760*/  LDCU.64 UR46, c[0x0][0x348] ;  /* 0x00006900ff2e77ac */ /* 0x000f220008000a00 */
[----:B------:R-:W-:Y:S02]  /*5770*/  LEA R120, R120, UR40, 0x1 ;  /* 0x0000002878787c11 */ /* 0x000fe4000f8e08ff */
[----:B------:R-:W-:Y:S01]  /*5780*/  IADD3 R119, PT, PT, -R121, 0x2, RZ ;  /* 0x0000000279777810 */ /* 0x000fe20007ffe1ff */
[----:B------:R-:W-:Y:S01]  /*5790*/  UMOV UR44, 0x1 ;  /* 0x00000001002c7882 */ /* 0x000fe20000000000 */
[----:B------:R-:W-:Y:S01]  /*57a0*/  UMOV UR43, URZ ;  /* 0x000000ff002b7c82 */ /* 0x000fe20008000000 */
[----:B------:R-:W-:Y:S01]  /*57b0*/  UMOV UR42, URZ ;  /* 0x000000ff002a7c82 */ /* 0x000fe20008000000 */
[----:B-1234-:R-:W-:-:S07]  /*57c0*/  IMAD.IADD R41, R0, 0x1, R41 ;  /* 0x0000000100297824 */ /* 0x01efce00078e0229 */
.L_x_229:
[C---:B------:R-:W-:Y:S02]  /*57d0*/  LEA R0, R106.reuse, UR41, 0x3 ;  /* 0x000000296a007c11 */ /* 0x040fe4000f8e18ff */
[----:B------:R-:W-:Y:S02]  /*57e0*/  SHF.L.U32 R2, R117, 0x1f, RZ ;  /* 0x0000001f75027819 */ /* 0x000fe400000006ff */
[----:B------:R-:W-:Y:S02]  /*57f0*/  LEA R8, R106, UR41, 0x4 ;  /* 0x000000296a087c11 */ /* 0x000fe4000f8e20ff */
[----:B------:R-:W1:Y:S02]  /*5800*/  SYNCS.PHASECHK.TRANS64.TRYWAIT P0, [R0+URZ+0xd0], R2 ;  /* 0x0000d002000075a7 */ /* 0x000e6400080011ff */
[----:B-1----:R-:W-:Y:S05]  /*5810*/  @!P0 BRA `(.L_x_105) ;  /* 0x0000005c000c8947 */ /* 0x002fea0003800000 */
.L_x_288:
        /* <DEDUP_REMOVED lines=11> */
[----:B--2---:R-:W-:-:S04]  /*58d0*/  LOP3.LUT P3, RZ, R10, 0x1, RZ, 0xc0, !PT ;  /* 0x000000010aff7812 */ /* 0x004fc8000786c0ff */
[----:B------:R-:W-:-:S09]  /*58e0*/  P2R R126, PR, RZ, 0x8 ;  /* 0x00000008ff7e7803 */ /* 0x000fd20000000000 */
[----:B------:R-:W-:Y:S02]  /*58f0*/  @P3 MOV R114, R8 ;  /* 0x0000000800723202 */ /* 0x000fe40000000f00 */
[----:B------:R-:W-:Y:S01]  /*5900*/  @P3 LOP3.LUT R113, R9, 0xffff, RZ, 0xc0, !PT ;  /* 0x0000ffff09713812 */ /* 0x000fe200078ec0ff */
[----:B-1----:R-:W-:Y:S06]  /*5910*/  @!P0 BRA `(.L_x_106) ;  /* 0x0000000000b88947 */ /* 0x002fec0003800000 */
[----:B------:R-:W1:Y:S01]  /*5920*/  LDC.64 R4, c[0x0][0xb18] ;  /* 0x0002c600ff047b82 */ /* 0x000e620000000a00 */
[----:B------:R-:W-:-:S07]  /*5930*/  ISETP.NE.AND P0, PT, R36, 0x1, PT ;  /* 0x000000012400780c */ /* 0x000fce0003f05270 */
[----:B------:R-:W2:Y:S08]  /*5940*/  LDC.64 R6, c[0x0][0xb10] ;  /* 0x0002c400ff067b82 */ /* 0x000eb00000000a00 */
[----:B------:R-:W3:Y:S08]  /*5950*/  LDC R0, c[0x0][0xb20] ;  /* 0x0002c800ff007b82 */ /* 0x000ef00000000800 */
[----:B------:R-:W4:Y:S01]  /*5960*/  LDC R12, c[0x0][0xb0c] ;  /* 0x0002c300ff0c7b82 */ /* 0x000f220000000800 */
[----:B-1----:R-:W-:Y:S01]  /*5970*/  IMAD.HI.U32 R14, R107, R5, RZ ;  /* 0x000000056b0e7227 */ /* 0x002fe200078e00ff */
[----:B------:R-:W-:-:S03]  /*5980*/  ISETP.NE.AND P1, PT, R4, 0x1, PT ;  /* 0x000000010400780c */ /* 0x000fc60003f25270 */
[----:B------:R-:W-:-:S03]  /*5990*/  IMAD.HI.U32 R5, R113, R5, RZ ;  /* 0x0000000571057227 */ /* 0x000fc600078e00ff */
[----:B------:R-:W1:Y:S01]  /*59a0*/  LDC.64 R2, c[0x0][0xb28] ;  /* 0x0002ca00ff027b82 */ /* 0x000e620000000a00 */
[----:B--2---:R-:W-:-:S04]  /*59b0*/  IMAD.HI.U32 R15, R108, R6, RZ ;  /* 0x000000066c0f7227 */ /* 0x004fc800078e00ff */
[----:B------:R-:W-:Y:S01]  /*59c0*/  IMAD.HI.U32 R16, R114, R6, RZ ;  /* 0x0000000672107227 */ /* 0x000fe200078e00ff */
[-C--:B------:R-:W-:Y:S02]  /*59d0*/  SHF.R.U32.HI R15, RZ, R7.reuse, R15 ;  /* 0x00000007ff0f7219 */ /* 0x080fe4000001160f */
[-C--:B---3--:R-:W-:Y:S02]  /*59e0*/  SHF.R.U32.HI R14, RZ, R0.reuse, R14 ;  /* 0x00000000ff0e7219 */ /* 0x088fe4000001160e */
[----:B------:R-:W-:Y:S02]  /*59f0*/  SHF.R.U32.HI R5, RZ, R0, R5 ;  /* 0x00000000ff057219 */ /* 0x000fe40000011605 */
[----:B------:R-:W-:Y:S02]  /*5a00*/  SEL R14, R107, R14, !P1 ;  /* 0x0000000e6b0e7207 */ /* 0x000fe40004800000 */
[----:B------:R-:W-:Y:S02]  /*5a10*/  SHF.R.U32.HI R16, RZ, R7, R16 ;  /* 0x00000007ff107219 */ /* 0x000fe40000011610 */
[----:B----4-:R-:W-:-:S02]  /*5a20*/  ISETP.NE.AND P2, PT, R12, 0x1, PT ;  /* 0x000000010c00780c */ /* 0x010fc40003f45270 */
[----:B------:R-:W-:Y:S02]  /*5a30*/  SEL R5, R113, R5, !P1 ;  /* 0x0000000571057207 */ /* 0x000fe40004800000 */
[----:B------:R-:W-:Y:S02]  /*5a40*/  SEL R15, R108, R15, !P2 ;  /* 0x0000000f6c0f7207 */ /* 0x000fe40005000000 */
[----:B------:R-:W-:Y:S01]  /*5a50*/  SEL R16, R114, R16, !P2 ;  /* 0x0000001072107207 */ /* 0x000fe20005000000 */
[----:B-1----:R-:W-:-:S04]  /*5a60*/  IMAD.HI.U32 R13, R14, R2, RZ ;  /* 0x000000020e0d7227 */ /* 0x002fc800078e00ff */
        /* <DEDUP_REMOVED lines=25> */
.L_x_106:
[----:B------:R-:W1:Y:S02]  /*5c00*/  LDCU UR4, c[0x0][0xb30] ;  /* 0x00016600ff0477ac */ /* 0x000e640008000800 */
[----:B-1----:R-:W-:-:S09]  /*5c10*/  UISETP.NE.AND UP0, UPT, UR4, 0x1, UPT ;  /* 0x000000010400788c */ /* 0x002fd2000bf05270 */
        /* <DEDUP_REMOVED lines=17> */
.L_x_107:
[----:B------:R-:W-:Y:S01]  /*5d30*/  ULOP3.LUT UP0, URZ, UR40, 0x1b0, URZ, 0xc0, !UPT ;  /* 0x000001b028ff7892 */ /* 0x000fe2000f80c0ff */
[----:B------:R-:W-:Y:S02]  /*5d40*/  IADD3 R106, PT, PT, R106, 0x1, RZ ;  /* 0x000000016a6a7810 */ /* 0x000fe40007ffe0ff */
[----:B------:R-:W-:-:S06]  /*5d50*/  @P3 SHF.R.U32.HI R115, RZ, 0x10, R9 ;  /* 0x00000010ff733819 */ /* 0x000fcc0000011609 */
[----:B------:R-:W-:Y:S05]  /*5d60*/  BRA.U !UP0, `(.L_x_108) ;  /* 0x00000001087c7547 */ /* 0x000fea000b800000 */
[----:B------:R-:W-:Y:S01]  /*5d70*/  MOV R2, 0x0 ;  /* 0x0000000000027802 */ /* 0x000fe20000000f00 */
[----:B------:R-:W1:Y:S01]  /*5d80*/  LDCU.64 UR8, c[0x4][0x80] ;  /* 0x01001000ff0877ac */ /* 0x000e620008000a00 */
[----:B------:R-:W-:Y:S02]  /*5d90*/  HFMA2 R12, -RZ, RZ, 0, 5.9604644775390625e-08 ;  /* 0x00000001ff0c7431 */ /* 0x000fe400000001ff */
[----:B------:R-:W-:Y:S01]  /*5da0*/  IMAD.MOV.U32 R8, RZ, RZ, 0x70 ;  /* 0x00000070ff087424 */ /* 0x000fe200078e00ff */
[----:B------:R2:W3:Y:S01]  /*5db0*/  LDC.64 R14, c[0x4][R2] ;  /* 0x01000000020e7b82 */ /* 0x0004e20000000a00 */
[----:B------:R-:W4:Y:S01]  /*5dc0*/  LDCU.64 UR6, c[0x4][0x88] ;  /* 0x01001100ff0677ac */ /* 0x000f220008000a00 */
[----:B------:R-:W-:Y:S01]  /*5dd0*/  IMAD.MOV.U32 R13, RZ, RZ, RZ ;  /* 0x000000ffff0d7224 */ /* 0x000fe200078e00ff */
[----:B------:R-:W2:Y:S01]  /*5de0*/  LDCU.64 UR4, c[0x4][0x8] ;  /* 0x01000100ff0477ac */ /* 0x000ea20008000a00 */
[----:B-1----:R-:W-:Y:S01]  /*5df0*/  IMAD.U32 R4, RZ, RZ, UR8 ;  /* 0x00000008ff047e24 */ /* 0x002fe2000f8e00ff */
[----:B------:R-:W-:Y:S01]  /*5e00*/  MOV R5, UR9 ;  /* 0x0000000900057c02 */ /* 0x000fe20008000f00 */
[----:B----4-:R-:W-:Y:S01]  /*5e10*/  IMAD.U32 R6, RZ, RZ, UR6 ;  /* 0x00000006ff067e24 */ /* 0x010fe2000f8e00ff */
[----:B------:R-:W-:Y:S01]  /*5e20*/  MOV R7, UR7 ;  /* 0x0000000700077c02 */ /* 0x000fe20008000f00 */
[----:B--2---:R-:W-:Y:S01]  /*5e30*/  IMAD.U32 R10, RZ, RZ, UR4 ;  /* 0x00000004ff0a7e24 */ /* 0x004fe2000f8e00ff */
[----:B------:R-:W-:-:S02]  /*5e40*/  MOV R11, UR5 ;  /* 0x00000005000b7c02 */ /* 0x000fc40008000f00 */
[----:B------:R-:W-:-:S07]  /*5e50*/  LEPC R20, `(.L_x_109) ;  /* 0x000000001014794e */ /* 0x000fce0000000000 */
[----:B---3-5:R-:W-:Y:S05]  /*5e60*/  CALL.ABS.NOINC R14 ;  /* 0x000000000e007343 */ /* 0x028fea0003c00000 */
.L_x_109:
[----:B------:R-:W1:Y:S01]  /*5e70*/  LDC.64 R2, c[0x4][R2] ;  /* 0x0100000002027b82 */ /* 0x000e620000000a00 */
[----:B------:R-:W2:Y:S01]  /*5e80*/  LDCU.64 UR8, c[0x4][0x80] ;  /* 0x01001000ff0877ac */ /* 0x000ea20008000a00 */
[----:B------:R-:W-:Y:S02]  /*5e90*/  HFMA2 R12, -RZ, RZ, 0, 5.9604644775390625e-08 ;  /* 0x00000001ff0c7431 */ /* 0x000fe400000001ff */
[----:B------:R-:W-:Y:S01]  /*5ea0*/  IMAD.MOV.U32 R8, RZ, RZ, 0x70 ;  /* 0x00000070ff087424 */ /* 0x000fe200078e00ff */
[----:B------:R-:W3:Y:S01]  /*5eb0*/  LDCU.64 UR6, c[0x4][0x88] ;  /* 0x01001100ff0677ac */ /* 0x000ee20008000a00 */
[----:B------:R-:W-:Y:S01]  /*5ec0*/  IMAD.MOV.U32 R13, RZ, RZ, RZ ;  /* 0x000000ffff0d7224 */ /* 0x000fe200078e00ff */
[----:B------:R-:W4:Y:S01]  /*5ed0*/  LDCU.64 UR4, c[0x4][0x8] ;  /* 0x01000100ff0477ac */ /* 0x000f220008000a00 */
[----:B--2---:R-:W-:Y:S02]  /*5ee0*/  MOV R4, UR8 ;  /* 0x0000000800047c02 */ /* 0x004fe40008000f00 */
[----:B------:R-:W-:Y:S01]  /*5ef0*/  MOV R5, UR9 ;  /* 0x0000000900057c02 */ /* 0x000fe20008000f00 */
[----:B---3--:R-:W-:Y:S01]  /*5f00*/  IMAD.U32 R6, RZ, RZ, UR6 ;  /* 0x00000006ff067e24 */ /* 0x008fe2000f8e00ff */
[----:B------:R-:W-:Y:S01]  /*5f10*/  MOV R7, UR7 ;  /* 0x0000000700077c02 */ /* 0x000fe20008000f00 */
[----:B----4-:R-:W-:Y:S01]  /*5f20*/  IMAD.U32 R10, RZ, RZ, UR4 ;  /* 0x00000004ff0a7e24 */ /* 0x010fe2000f8e00ff */
[----:B------:R-:W-:-:S02]  /*5f30*/  MOV R11, UR5 ;  /* 0x00000005000b7c02 */ /* 0x000fc40008000f00 */
[----:B------:R-:W-:-:S07]  /*5f40*/  LEPC R20, `(.L_x_108) ;  /* 0x000000001014794e */ /* 0x000fce0000000000 */
[----:B-1----:R-:W-:Y:S05]  /*5f50*/  CALL.ABS.NOINC R2 ;  /* 0x0000000002007343 */ /* 0x002fea0003c00000 */
.L_x_108:
[----:B------:R-:W1:Y:S01]  /*5f60*/  LDC.64 R2, c[0x0][0x890] ;  /* 0x00022400ff027b82 */ /* 0x000e620000000a00 */
[----:B------:R-:W-:-:S06]  /*5f70*/  ULOP3.LUT UR4, UR44, 0x1, URZ, 0x3c, !UPT ;  /* 0x000000012c047892 */ /* 0x000fcc000f8e3cff */
[----:B------:R-:W-:Y:S01]  /*5f80*/  IMAD.U32 R112, RZ, RZ, UR4 ;  /* 0x00000004ff707e24 */ /* 0x000fe2000f8e00ff */
[----:B-1----:R-:W-:-:S04]  /*5f90*/  ISETP.NE.U32.AND P4, PT, R2, RZ, PT ;  /* 0x000000ff0200720c */ /* 0x002fc80003f85070 */
[----:B------:R-:W-:-:S13]  /*5fa0*/  ISETP.NE.AND.EX P4, PT, R3, RZ, PT, P4 ;  /* 0x000000ff0300720c */ /* 0x000fda0003f85340 */
[----:B------:R-:W-:Y:S05]  /*5fb0*/  @!P4 BRA `(.L_x_110) ;  /* 0x000000000034c947 */ /* 0x000fea0003800000 */
[----:B------:R-:W1:Y:S02]  /*5fc0*/  LDCU.64 UR4, c[0x0][0x888] ;  /* 0x00011100ff0477ac */ /* 0x000e640008000a00 */
[----:B-1----:R-:W-:-:S04]  /*5fd0*/  UISETP.NE.U32.AND UP0, UPT, UR4, URZ, UPT ;  /* 0x000000ff0400728c */ /* 0x002fc8000bf05070 */
[----:B------:R-:W-:-:S09]  /*5fe0*/  UISETP.NE.AND.EX UP0, UPT, UR5, URZ, UPT, UP0 ;  /* 0x000000ff0500728c */ /* 0x000fd2000bf05300 */
[----:B------:R-:W-:Y:S05]  /*5ff0*/  BRA.U !UP0, `(.L_x_111) ;  /* 0x0000000108187547 */ /* 0x000fea000b800000 */
[----:B------:R-:W1:Y:S01]  /*6000*/  LDC.64 R4, c[0x0][0x888] ;  /* 0x00022200ff047b82 */ /* 0x000e620000000a00 */
[----:B------:R-:W-:-:S04]  /*6010*/  IMAD R0, R2, UR36, RZ ;  /* 0x0000002402007c24 */ /* 0x000fc8000f8e02ff */
[----:B-1----:R-:W-:-:S05]  /*6020*/  IMAD.WIDE R4, R0, 0x4, R4 ;  /* 0x0000000400047825 */ /* 0x002fca00078e0204 */
[----:B-----5:R1:W5:Y:S01]  /*6030*/  LDG.E R63, desc[UR38][R4.64] ;  /* 0x00000026043f7981 */ /* 0x020362000c1e1900 */
[----:B------:R-:W-:Y:S01]  /*6040*/  MOV R101, 0x1 ;  /* 0x0000000100657802 */ /* 0x000fe20000000f00 */
[----:B------:R-:W-:Y:S06]  /*6050*/  BRA `(.L_x_110) ;  /* 0x00000000000c7947 */ /* 0x000fec0003800000 */
.L_x_111:
[----:B------:R-:W1:Y:S01]  /*6060*/  LDCU UR4, c[0x0][0x880] ;  /* 0x00011000ff0477ac */ /* 0x000e620008000800 */
[----:B------:R-:W-:Y:S01]  /*6070*/  HFMA2 R101, -RZ, RZ, 0, 5.9604644775390625e-08 ;  /* 0x00000001ff657431 */ /* 0x000fe200000001ff */
[----:B-1---5:R-:W-:Y:S02]  /*6080*/  MOV R63, UR4 ;  /* 0x00000004003f7c02 */ /* 0x022fe40008000f00 */
.L_x_110:
[----:B-1----:R-:W1:Y:S02]  /*6090*/  LDC.64 R4, c[0x0][0x8b0] ;  /* 0x00022c00ff047b82 */ /* 0x002e640000000a00 */
        /* <DEDUP_REMOVED lines=11> */
[----:B------:R-:W-:Y:S05]  /*6150*/  BRA `(.L_x_112) ;  /* 0x0000000000087947 */ /* 0x000fea0003800000 */
.L_x_113:
[----:B------:R-:W1:Y:S02]  /*6160*/  LDCU UR4, c[0x0][0x8a0] ;  /* 0x00011400ff0477ac */ /* 0x000e640008000800 */
[----:B-1---5:R-:W-:Y:S02]  /*6170*/  MOV R42, UR4 ;  /* 0x00000004002a7c02 */ /* 0x022fe40008000f00 */
.L_x_112:
[----:B------:R-:W-:Y:S01]  /*6180*/  UISETP.NE.AND UP0, UPT, UR45, URZ, UPT ;  /* 0x000000ff2d00728c */ /* 0x000fe2000bf05270 */
[----:B------:R-:W-:-:S04]  /*6190*/  PLOP3.LUT P0, PT, PT, PT, PT, 0x8, 0x80 ;  /* 0x000000000080781c */ /* 0x000fc80003f0e170 */
[----:B------:R-:W-:-:S04]  /*61a0*/  P2R R127, PR, RZ, 0x1 ;  /* 0x00000001ff7f7803 */ /* 0x000fc80000000000 */
[----:B------:R-:W-:Y:S05]  /*61b0*/  BRA.U !UP0, `(.L_x_114) ;  /* 0x00000001083c7547 */ /* 0x000fea000b800000 */
[----:B------:R-:W-:-:S04]  /*61c0*/  ISETP.NE.U32.AND P0, PT, R2, RZ, PT ;  /* 0x000000ff0200720c */ /* 0x000fc80003f05070 */
[----:B------:R-:W-:-:S13]  /*61d0*/  ISETP.NE.AND.EX P0, PT, R3, RZ, PT, P0 ;  /* 0x000000ff0300720c */ /* 0x000fda0003f05300 */
[----:B-----5:R-:W-:-:S04]  /*61e0*/  @!P0 FSETP.EQ.AND P1, PT, R63, RZ, PT ;  /* 0x000000ff3f00820b */ /* 0x020fc80003f22000 */
[----:B------:R-:W-:Y:S01]  /*61f0*/  P2R R127, PR, RZ, 0x2 ;  /* 0x00000002ff7f7803 */ /* 0x000fe20000000000 */
[----:B------:R-:W-:Y:S08]  /*6200*/  @!P0 BRA `(.L_x_114) ;  /* 0x0000000000288947 */ /* 0x000ff00003800000 */
[----:B------:R-:W2:Y:S01]  /*6210*/  LDCU.64 UR4, c[0x0][0x888] ;  /* 0x00011100ff0477ac */ /* 0x000ea20008000a00 */
[----:B------:R-:W-:Y:S02]  /*6220*/  LOP3.LUT P1, RZ, R101, 0xff, RZ, 0xc0, !PT ;  /* 0x000000ff65ff7812 */ /* 0x000fe4000782c0ff */
[----:B------:R-:W-:-:S04]  /*6230*/  FSETP.NEU.AND P0, PT, R63, RZ, PT ;  /* 0x000000ff3f00720b */ /* 0x000fc80003f0d000 */
[----:B------:R-:W-:Y:S02]  /*6240*/  SEL R0, RZ, 0xffffffff, P0 ;  /* 0xffffffffff007807 */ /* 0x000fe40000000000 */
[----:B--2---:R-:W-:-:S04]  /*6250*/  ISETP.NE.U32.AND P2, PT, RZ, UR4, PT ;  /* 0x00000004ff007c0c */ /* 0x004fc8000bf45070 */
[----:B------:R-:W-:-:S04]  /*6260*/  ISETP.NE.AND.EX P2, PT, RZ, UR5, PT, P2 ;  /* 0x00000005ff007c0c */ /* 0x000fc8000bf45320 */
[----:B------:R-:W-:-:S04]  /*6270*/  @!P1 SEL R0, RZ, 0xffffffff, P2 ;  /* 0xffffffffff009807 */ /* 0x000fc80001000000 */
[----:B------:R-:W-:-:S04]  /*6280*/  LOP3.LUT R0, R0, 0x1, RZ, 0xc0, !PT ;  /* 0x0000000100007812 */ /* 0x000fc800078ec0ff */
[----:B------:R-:W-:-:S04]  /*6290*/  ISETP.EQ.U32.AND P0, PT, R0, 0x1, PT ;  /* 0x000000010000780c */ /* 0x000fc80003f02070 */
[----:B------:R-:W-:-:S09]  /*62a0*/  P2R R127, PR, RZ, 0x1 ;  /* 0x00000001ff7f7803 */ /* 0x000fd20000000000 */
.L_x_114:
[----:B------:R-:W-:Y:S01]  /*62b0*/  ISETP.NE.AND P5, PT, R127, RZ, PT ;  /* 0x000000ff7f00720c */ /* 0x000fe20003fa5270 */
[----:B------:R-:W-:Y:S01]  /*62c0*/  IMAD.MOV.U32 R111, RZ, RZ, 0x1 ;  /* 0x00000001ff6f7424 */ /* 0x000fe200078e00ff */
[----:B------:R-:W-:Y:S01]  /*62d0*/  LEA R3, R40, UR41, 0x3 ;  /* 0x0000002928037c11 */ /* 0x000fe2000f8e18ff */
[----:B------:R-:W-:Y:S01]  /*62e0*/  IMAD.SHL.U32 R105, R23, 0x40, RZ ;  /* 0x0000004017697824 */ /* 0x000fe200078e00ff */
[----:B------:R-:W-:Y:S01]  /*62f0*/  SHF.L.U32 R0, R118, 0x1f, RZ ;  /* 0x0000001f76007819 */ /* 0x000fe200000006ff */
[----:B------:R-:W-:Y:S01]  /*6300*/  IMAD.SHL.U32 R103, R22, 0x100, RZ ;  /* 0x0000010016677824 */ /* 0x000fe200078e00ff */
[----:B-----5:R-:W-:Y:S01]  /*6310*/  FSETP.NEU.AND P3, PT, R63, RZ, PT ;  /* 0x000000ff3f00720b */ /* 0x020fe20003f6d000 */
[----:B------:R-:W-:Y:S01]  /*6320*/  IMAD R38, R40, 0x80, R41 ;  /* 0x0000008028267824 */ /* 0x000fe200078e0229 */
[----:B------:R-:W-:Y:S01]  /*6330*/  CS2R R98, SRZ ;  /* 0x0000000000627805 */ /* 0x000fe2000001ff00 */
[----:B------:R-:W-:Y:S01]  /*6340*/  IMAD.MOV.U32 R39, RZ, RZ, RZ ;  /* 0x000000ffff277224 */ /* 0x000fe200078e00ff */
[----:B------:R-:W-:Y:S01]  /*6350*/  CS2R R96, SRZ ;  /* 0x0000000000607805 */ /* 0x000fe2000001ff00 */
[----:B------:R-:W-:Y:S01]  /*6360*/  IMAD.U32 R110, RZ, RZ, UR42 ;  /* 0x0000002aff6e7e24 */ /* 0x000fe2000f8e00ff */
[----:B------:R-:W-:Y:S01]  /*6370*/  CS2R R94, SRZ ;  /* 0x00000000005e7805 */ /* 0x000fe2000001ff00 */
[----:B------:R-:W-:Y:S01]  /*6380*/  VOTEU.ALL UP0, P5 ;  /* 0x0000000000ff7886 */ /* 0x000fe20002800000 */
[----:B------:R-:W-:Y:S01]  /*6390*/  @!P5 SHF.L.U32 R2, R112, 0x1f, RZ ;  /* 0x0000001f7002d819 */ /* 0x000fe200000006ff */
[----:B------:R-:W-:Y:S01]  /*63a0*/  IMAD.U32 R109, RZ, RZ, UR43 ;  /* 0x0000002bff6d7e24 */ /* 0x000fe2000f8e00ff */
[----:B------:R-:W-:-:S02]  /*63b0*/  CS2R R92, SRZ ;  /* 0x00000000005c7805 */ /* 0x000fc4000001ff00 */
[----:B------:R-:W-:Y:S01]  /*63c0*/  CS2R R90, SRZ ;  /* 0x00000000005a7805 */ /* 0x000fe2000001ff00 */
[----:B------:R-:W-:Y:S01]  /*63d0*/  @!UP0 ULEA UR4, UR43, UR41, 0x3 ;  /* 0x000000292b048291 */ /* 0x000fe2000f8e18ff */
[----:B------:R-:W-:Y:S02]  /*63e0*/  CS2R R88, SRZ ;  /* 0x0000000000587805 */ /* 0x000fe4000001ff00 */
[----:B------:R-:W-:Y:S02]  /*63f0*/  CS2R R86, SRZ ;  /* 0x0000000000567805 */ /* 0x000fe4000001ff00 */
[----:B------:R-:W-:-:S04]  /*6400*/  CS2R R84, SRZ ;  /* 0x0000000000547805 */ /* 0x000fc8000001ff00 */
[----:B------:R2:W3:Y:S02]  /*6410*/  @!P5 SYNCS.PHASECHK.TRANS64.TRYWAIT P1, [UR4+0x80], R2 ;  /* 0x00008002ff00d5a7 */ /* 0x0004e40008021104 */
[----:B------:R-:W4:Y:S01]  /*6420*/  LDCU.64 UR4, c[0x0][0x888] ;  /* 0x00011100ff0477ac */ /* 0x000f220008000a00 */
[----:B------:R1:W3:Y:S01]  /*6430*/  SYNCS.PHASECHK.TRANS64.TRYWAIT P0, [R3+URZ+0xf0], R0 ;  /* 0x0000f000030075a7 */ /* 0x0002e200080011ff */
[----:B----4-:R-:W-:-:S04]  /*6440*/  ISETP.NE.U32.AND P2, PT, RZ, UR4, PT ;  /* 0x00000004ff007c0c */ /* 0x010fc8000bf45070 */
[----:B------:R-:W-:-:S04]  /*6450*/  ISETP.NE.AND.EX P2, PT, RZ, UR5, PT, P2 ;  /* 0x00000005ff007c0c */ /* 0x000fc8000bf45320 */
[----:B--2---:R-:W-:Y:S02]  /*6460*/  SEL R2, RZ, 0xffffffff, P2 ;  /* 0xffffffffff027807 */ /* 0x004fe40001000000 */
[----:B------:R-:W-:Y:S02]  /*6470*/  LOP3.LUT P2, R102, R101, 0xff, RZ, 0xc0, !PT ;  /* 0x000000ff65667812 */ /* 0x000fe4000784c0ff */
[----:B-1----:R-:W-:-:S04]  /*6480*/  SEL R0, RZ, 0xffffffff, P3 ;  /* 0xffffffffff007807 */ /* 0x002fc80001800000 */
[----:B------:R-:W-:-:S04]  /*6490*/  @P4 SEL R0, R2, R0, !P2 ;  /* 0x0000000002004207 */ /* 0x000fc80005000000 */
[----:B------:R-:W-:-:S04]  /*64a0*/  LOP3.LUT R0, R0, 0x1, RZ, 0xc0, !PT ;  /* 0x0000000100007812 */ /* 0x000fc800078ec0ff */
[----:B------:R-:W-:-:S04]  /*64b0*/  ISETP.NE.U32.AND P2, PT, R0, 0x1, PT ;  /* 0x000000010000780c */ /* 0x000fc80003f45070 */
[----:B------:R-:W-:Y:S02]  /*64c0*/  P2R R125, PR, RZ, 0x4 ;  /* 0x00000004ff7d7803 */ /* 0x000fe40000000000 */
[----:B---3--:R-:W-:Y:S02]  /*64d0*/  @!P5 SEL R111, RZ, 0x1, !P1 ;  /* 0x00000001ff6fd807 */ /* 0x008fe40004800000 */
[----:B------:R-:W-:-:S07]  /*64e0*/  SEL R104, RZ, 0x1, !P0 ;  /* 0x00000001ff687807 */ /* 0x000fce0004000000 */
.L_x_228:
[----:B------:R-:W-:Y:S01]  /*64f0*/  ISETP.NE.AND P0, PT, R127, RZ, PT ;  /* 0x000000ff7f00720c */ /* 0x000fe20003f05270 */
[----:B------:R-:W-:Y:S05]  /*6500*/  YIELD ;  /* 0x0000000000007946 */ /* 0x000fea0003800000 */
[----:B------:R-:W-:Y:S07]  /*6510*/  BSSY B1, `(.L_x_115) ;  /* 0x000001a000017945 */ /* 0x000fee0003800000 */
[----:B------:R-:W-:Y:S05]  /*6520*/  @P0 BRA `(.L_x_116) ;  /* 0x0000000000600947 */ /* 0x000fea0003800000 */
[----:B------:R-:W-:Y:S01]  /*6530*/  ISETP.NE.AND P1, PT, R125, RZ, PT ;  /* 0x000000ff7d00720c */ /* 0x000fe20003f25270 */
[----:B------:R-:W-:Y:S01]  /*6540*/  BSSY B0, `(.L_x_117) ;  /* 0x000000b000007945 */ /* 0x000fe20003800000 */
[----:B------:R-:W-:Y:S11]  /*6550*/  ISETP.NE.AND P0, PT, R111, RZ, PT ;  /* 0x000000ff6f00720c */ /* 0x000ff60003f05270 */
[----:B------:R-:W-:Y:S05]  /*6560*/  @P1 LEA R6, R109, R120, 0xd ;  /* 0x000000786d061211 */ /* 0x000fea00078e68ff */
[--C-:B------:R-:W-:Y:S02]  /*6570*/  @P1 IMAD R5, R122, -0x10, R6.reuse ;  /* 0xfffffff07a051824 */ /* 0x100fe400078e0206 */
[----:B------:R-:W-:Y:S03]  /*6580*/  @P1 IMAD R4, R121, -0x10, R6 ;  /* 0xfffffff079041824 */ /* 0x000fe600078e0206 */
[----:B------:R-:W-:Y:S01]  /*6590*/  @P1 LEA R3, R119, R5, 0x4 ;  /* 0x0000000577031211 */ /* 0x000fe200078e20ff */
[----:B------:R-:W-:Y:S06]  /*65a0*/  @P0 BRA `(.L_x_118) ;  /* 0x0000000000100947 */ /* 0x000fec0003800000 */
[----:B------:R-:W-:Y:S02]  /*65b0*/  LEA R2, R109, UR41, 0x3 ;  /* 0x000000296d027c11 */ /* 0x000fe4000f8e18ff */
[----:B------:R-:W-:Y:S04]  /*65c0*/  SHF.L.U32 R0, R112, 0x1f, RZ ;  /* 0x0000001f70007819 */ /* 0x000fe800000006ff */
[----:B------:R-:W1:Y:S02]  /*65d0*/  SYNCS.PHASECHK.TRANS64.TRYWAIT P0, [R2+URZ+0x80], R0 ;  /* 0x00008000020075a7 */ /* 0x000e6400080011ff */
[----:B-1----:R-:W-:Y:S05]  /*65e0*/  @!P0 BRA `(.L_x_119) ;  /* 0x0000004c00ac8947 */ /* 0x002fea0003800000 */
.L_x_118:
[----:B------:R-:W-:Y:S05]  /*65f0*/  BSYNC B0 ;  /* 0x0000000000007941 */ /* 0x000fea0003800000 */
.L_x_117:
[----:B------:R-:W-:Y:S01]  /*6600*/  ISETP.NE.AND P0, PT, R125, RZ, PT ;  /* 0x000000ff7d00720c */ /* 0x000fe20003f05270 */
[----:B------:R-:W-:Y:S11]  /*6610*/  VIADD R109, R109, 0x1 ;  /* 0x000000016d6d7836 */ /* 0x000ff60000000000 */
[----:B------:R-:W-:Y:S01]  /*6620*/  @!UPT UIADD3 URZ, UPT, UPT, URZ, URZ, URZ ;  /* 0x000000fffffff290 */ /* 0x000fe2000fffe0ff */
[----:B------:R2:W3:Y:S04]  /*6630*/  @P0 LDS.128 R84, [R6] ;  /* 0x0000000006540984 */ /* 0x0004e80000000c00 */
[----:B------:R2:W4:Y:S04]  /*6640*/  @P0 LDS.128 R92, [R4+0x20] ;  /* 0x00002000045c0984 */ /* 0x0005280000000c00 */
[----:B------:R2:W2:Y:S04]  /*6650*/  @P0 LDS.128 R88, [R5+0x10] ;  /* 0x0000100005580984 */ /* 0x0004a80000000c00 */
[----:B------:R2:W2:Y:S01]  /*6660*/  @P0 LDS.128 R96, [R3+0x10] ;  /* 0x0000100003600984 */ /* 0x0004a20000000c00 */
[C---:B------:R-:W-:Y:S04]  /*6670*/  ISETP.NE.AND P0, PT, R109.reuse, 0x4, PT ;  /* 0x000000046d00780c */ /* 0x040fe80003f05270 */
[----:B-1----:R-:W-:Y:S02]  /*6680*/  SEL R0, RZ, 0x1, P0 ;  /* 0x00000001ff007807 */ /* 0x002fe40000000000 */
[----:B------:R-:W-:Y:S02]  /*6690*/  SEL R109, R109, RZ, P0 ;  /* 0x000000ff6d6d7207 */ /* 0x000fe40000000000 */
[----:B------:R-:W-:Y:S02]  /*66a0*/  LOP3.LUT R112, R112, R0, RZ, 0x3c, !PT ;  /* 0x0000000070707212 */ /* 0x000fe400078e3cff */
.L_x_116:
[----:B------:R-:W-:Y:S05]  /*66b0*/  BSYNC B1 ;  /* 0x0000000000017941 */ /* 0x000fea0003800000 */
.L_x_115:
[C---:B------:R-:W-:Y:S01]  /*66c0*/  LOP3.LUT P1, RZ, R39.reuse, R104, RZ, 0xfc, !PT ;  /* 0x0000006827ff7212 */ /* 0x040fe2000782fcff */
[----:B------:R-:W-:Y:S01]  /*66d0*/  IMAD.SHL.U32 R37, R39, 0x20, RZ ;  /* 0x0000002027257824 */ /* 0x000fe200078e00ff */
[----:B------:R-:W-:Y:S01]  /*66e0*/  LEA R128, R40, UR41, 0x3 ;  /* 0x0000002928807c11 */ /* 0x000fe2000f8e18ff */
[----:B------:R-:W-:Y:S02]  /*66f0*/  BSSY B0, `(.L_x_120) ;  /* 0x0000009000007945 */ /* 0x000fe40003800000 */
[----:B------:R-:W-:Y:S05]  /*6700*/  IMAD.IADD R2, R38, 0x1, R37 ;  /* 0x0000000126027824 */ /* 0x000fea00078e0225 */
[----:B------:R-:W-:Y:S04]  /*6710*/  SHF.R.U32.HI R0, RZ, 0x15, R2 ;  /* 0x00000015ff007819 */ /* 0x000fe80000011602 */
[----:B------:R-:W-:Y:S01]  /*6720*/  LOP3.LUT P0, RZ, R0, 0x3, R124, 0x48, !PT ;  /* 0x0000000300ff7812 */ /* 0x000fe2000780487c */
[----:B------:R-:W-:Y:S01]  /*6730*/  @!UPT UIADD3 URZ, UPT, UPT, URZ, URZ, URZ ;  /* 0x000000fffffff290 */ /* 0x000fe2000fffe0ff */
[----:B------:R-:W-:Y:S11]  /*6740*/  @P1 BRA `(.L_x_121) ;  /* 0x00000000000c1947 */ /* 0x000ff60003800000 */
[----:B------:R-:W-:Y:S04]  /*6750*/  SHF.L.U32 R0, R118, 0x1f, RZ ;  /* 0x0000001f76007819 */ /* 0x000fe800000006ff */
[----:B------:R-:W1:Y:S02]  /*6760*/  SYNCS.PHASECHK.TRANS64.TRYWAIT P1, [R128+URZ+0xf0], R0 ;  /* 0x0000f000800075a7 */ /* 0x000e6400080211ff */
[----:B-1----:R-:W-:Y:S05]  /*6770*/  @!P1 BRA `(.L_x_122) ;  /* 0x0000004c005c9947 */ /* 0x002fea0003800000 */
.L_x_121:
[----:B------:R-:W-:Y:S05]  /*6780*/  BSYNC B0 ;  /* 0x0000000000007941 */ /* 0x000fea0003800000 */
.L_x_120:
[----:B------:R-:W-:Y:S05]  /*6790*/  @!P0 BRA `(.L_x_123) ;  /* 0x0000000000408947 */ /* 0x000fea0003800000 */
[----:B------:R-:W2:Y:S01]  /*67a0*/  LDCU.64 UR8, c[0x4][0x70] ;  /* 0x01000e00ff0877ac */ /* 0x000ea20008000a00 */
[----:B------:R-:W-:Y:S01]  /*67b0*/  MOV R15, 0x0 ;  /* 0x00000000000f7802 */ /* 0x000fe20000000f00 */
[----:B------:R-:W-:Y:S02]  /*67c0*/  HFMA2 R12, -RZ, RZ, 0, 5.9604644775390625e-08 ;  /* 0x00000001ff0c7431 */ /* 0x000fe400000001ff */
[----:B------:R-:W-:Y:S02]  /*67d0*/  IMAD.MOV.U32 R8, RZ, RZ, 0x192 ;  /* 0x00000192ff087424 */ /* 0x000fe400078e00ff */
[----:B------:R-:W-:Y:S01]  /*67e0*/  IMAD.MOV.U32 R13, RZ, RZ, RZ ;  /* 0x000000ffff0d7224 */ /* 0x000fe200078e00ff */
[----:B------:R-:W1:Y:S01]  /*67f0*/  LDCU.64 UR6, c[0x4][0x78] ;  /* 0x01000f00ff0677ac */ /* 0x000e620008000a00 */
[----:B------:R-:W3:Y:S01]  /*6800*/  LDC.64 R14, c[0x4][R15] ;  /* 0x010000000f0e7b82 */ /* 0x000ee20000000a00 */
[----:B------:R-:W5:Y:S01]  /*6810*/  LDCU.64 UR4, c[0x4][0x10] ;  /* 0x01000200ff0477ac */ /* 0x000f620008000a00 */
[----:B--2---:R-:W-:Y:S01]  /*6820*/  MOV R5, UR9 ;  /* 0x0000000900057c02 */ /* 0x004fe20008000f00 */
[----:B------:R-:W-:Y:S01]  /*6830*/  IMAD.U32 R4, RZ, RZ, UR8 ;  /* 0x00000008ff047e24 */ /* 0x000fe2000f8e00ff */
[----:B-1----:R-:W-:Y:S01]  /*6840*/  MOV R7, UR7 ;  /* 0x0000000700077c02 */ /* 0x002fe20008000f00 */
[----:B------:R-:W-:Y:S01]  /*6850*/  IMAD.U32 R6, RZ, RZ, UR6 ;  /* 0x00000006ff067e24 */ /* 0x000fe2000f8e00ff */
[----:B-----5:R-:W-:Y:S01]  /*6860*/  MOV R11, UR5 ;  /* 0x00000005000b7c02 */ /* 0x020fe20008000f00 */
[----:B------:R-:W-:Y:S02]  /*6870*/  IMAD.U32 R10, RZ, RZ, UR4 ;  /* 0x00000004ff0a7e24 */ /* 0x000fe4000f8e00ff */
[----:B------:R-:W-:Y:S07]  /*6880*/  LEPC R20, `(.L_x_123) ;  /* 0x000000001014794e */ /* 0x000fee0000000000 */
[----:B---34-:R-:W-:Y:S05]  /*6890*/  CALL.ABS.NOINC R14 ;  /* 0x000000000e007343 */ /* 0x018fea0003c00000 */
.L_x_123:
[----:B------:R-:W-:Y:S05]  /*68a0*/  WARPSYNC.ALL ;  /* 0x0000000000007948 */ /* 0x000fea0003800000 */
[----:B------:R-:W-:Y:S01]  /*68b0*/  R2UR UR4, R2 ;  /* 0x00000000020472ca */ /* 0x000fe200000e0000 */
[--C-:B---3--:R-:W-:Y:S01]  /*68c0*/  HADD2.F32 R43, -RZ, R84.reuse.H0_H0 ;  /* 0x20000054ff2b7230 */ /* 0x108fe20000004100 */
[----:B------:R-:W-:Y:S01]  /*68d0*/  MOV R64, 0x3bbb989d ;  /* 0x3bbb989d00407802 */ /* 0x000fe20000000f00 */
[----:B------:R-:W-:Y:S01]  /*68e0*/  HADD2.F32 R44, -RZ, R84.H1_H1 ;  /* 0x30000054ff2c7230 */ /* 0x000fe20000004100 */
[----:B------:R-:W-:Y:S01]  /*68f0*/  ISETP.NE.AND P1, PT, R39, 0x3, PT ;  /* 0x000000032700780c */ /* 0x000fe20003f25270 */
[--C-:B------:R-:W-:Y:S01]  /*6900*/  HADD2.F32 R45, -RZ, R85.reuse.H0_H0 ;  /* 0x20000055ff2d7230 */ /* 0x100fe20000004100 */
[----:B------:R-:W-:Y:S07]  /*6910*/  BSSY.RECONVERGENT B1, `(.L_x_124) ;  /* 0x0000176000017945 */ /* 0x000fee0003800200 */
[----:B--2---:R-:W1:Y:S04]  /*6920*/  LDTM.x32 R4, tmem[UR4] ;  /* 0x00000004000479ee */ /* 0x004e6800082c0000 */
[----:B------:R-:W-:Y:S01]  /*6930*/  @!P1 NOP ;  /* 0x0000000000009918 */ /* 0x000fe20000000000 */
[----:B------:R-:W-:Y:S04]  /*6940*/  @!P1 IADD3 R128, PT, PT, R128, 0x110, RZ ;  /* 0x0000011080809810 */ /* 0x000fe80007ffe0ff */
[----:B------:R-:W-:Y:S04]  /*6950*/  @!P1 LOP3.LUT R128, R128, 0xfefffff8, RZ, 0xc0, !PT ;  /* 0xfefffff880809812 */ /* 0x000fe800078ec0ff */
[----:B-1----:R1:W-:Y:S01]  /*6960*/  @!P1 SYNCS.ARRIVE.TRANS64.RED.A1T0 RZ, [R128+URZ], RZ ;  /* 0x000000ff80ff99a7 */ /* 0x0023e200081004ff */
[C---:B------:R-:W-:Y:S01]  /*6970*/  FMUL R0, R42.reuse, R4 ;  /* 0x000000042a007220 */ /* 0x040fe20000400000 */
        /* <DEDUP_REMOVED lines=18> */
[----:B------:R-:W-:Y:S02]  /*6aa0*/  HADD2.F32 R32, -RZ, R85.H1_H1 ;  /* 0x30000055ff207230 */ /* 0x000fe40000004100 */
[C---:B------:R-:W-:Y:S01]  /*6ab0*/  FMUL R7, R42.reuse, R7 ;  /* 0x000000072a077220 */ /* 0x040fe20000400000 */
[C---:B------:R-:W-:Y:S01]  /*6ac0*/  FMUL R18, R42.reuse, R22 ;  /* 0x000000162a127220 */ /* 0x040fe20000400000 */
[C---:B------:R-:W-:Y:S01]  /*6ad0*/  FMUL R29, R42.reuse, R33 ;  /* 0x000000212a1d7220 */ /* 0x040fe20000400000 */
[C---:B------:R-:W-:Y:S01]  /*6ae0*/  FMUL R22, R42.reuse, R26 ;  /* 0x0000001a2a167220 */ /* 0x040fe20000400000 */
[C---:B------:R-:W-:Y:S01]  /*6af0*/  FFMA R0, R63.reuse, R43, R0 ;  /* 0x0000002b3f007223 */ /* 0x040fe20000000000 */
[--C-:B------:R-:W-:Y:S02]  /*6b00*/  HADD2.F32 R33, -RZ, R86.reuse.H0_H0 ;  /* 0x20000056ff217230 */ /* 0x100fe40000004100 */
[C---:B------:R-:W-:Y:S01]  /*6b10*/  FMUL R26, R42.reuse, R30 ;  /* 0x0000001e2a1a7220 */ /* 0x040fe20000400000 */
[C---:B------:R-:W-:Y:S01]  /*6b20*/  FFMA R2, R63.reuse, R44, R2 ;  /* 0x0000002c3f027223 */ /* 0x040fe20000000002 */
[C---:B------:R-:W-:Y:S01]  /*6b30*/  FMUL R30, R42.reuse, R34 ;  /* 0x000000222a1e7220 */ /* 0x040fe20000400000 */
[C---:B------:R-:W-:Y:S01]  /*6b40*/  FFMA R3, R63.reuse, R45, R3 ;  /* 0x0000002d3f037223 */ /* 0x040fe20000000003 */
[----:B------:R-:W-:Y:S02]  /*6b50*/  HADD2.F32 R34, -RZ, R86.H1_H1 ;  /* 0x30000056ff227230 */ /* 0x000fe40000004100 */
[C---:B------:R-:W-:Y:S01]  /*6b60*/  FFMA R7, R63.reuse, R32, R7 ;  /* 0x000000203f077223 */ /* 0x040fe20000000007 */
[--C-:B------:R-:W-:Y:S02]  /*6b70*/  HADD2.F32 R32, -RZ, R87.reuse.H0_H0 ;  /* 0x20000057ff207230 */ /* 0x100fe40000004100 */
[C---:B------:R-:W-:Y:S01]  /*6b80*/  FFMA R4, R63.reuse, R33, R4 ;  /* 0x000000213f047223 */ /* 0x040fe20000000004 */
[----:B------:R-:W-:Y:S02]  /*6b90*/  HADD2.F32 R43, -RZ, R87.H1_H1 ;  /* 0x30000057ff2b7230 */ /* 0x000fe40000004100 */
[C---:B------:R-:W-:Y:S01]  /*6ba0*/  FMUL R11, R42.reuse, R11 ;  /* 0x0000000b2a0b7220 */ /* 0x040fe20000400000 */
[--C-:B------:R-:W-:Y:S02]  /*6bb0*/  HADD2.F32 R33, -RZ, R88.reuse.H0_H0 ;  /* 0x20000058ff217230 */ /* 0x100fe40000004100 */
[C---:B------:R-:W-:Y:S01]  /*6bc0*/  FFMA R5, R63.reuse, R34, R5 ;  /* 0x000000223f057223 */ /* 0x040fe20000000005 */
[C---:B------:R-:W-:Y:S01]  /*6bd0*/  FFMA R6, R63.reuse, R32, R6 ;  /* 0x000000203f067223 */ /* 0x040fe20000000006 */
[C---:B------:R-:W-:Y:S01]  /*6be0*/  FFMA R11, R63.reuse, R43, R11 ;  /* 0x0000002b3f0b7223 */ /* 0x040fe2000000000b */
[----:B------:R-:W-:Y:S02]  /*6bf0*/  HADD2.F32 R32, -RZ, R88.H1_H1 ;  /* 0x30000058ff207230 */ /* 0x000fe40000004100 */
[C---:B------:R-:W-:Y:S01]  /*6c00*/  FFMA R8, R63.reuse, R33, R8 ;  /* 0x000000213f087223 */ /* 0x040fe20000000008 */
[--C-:B------:R-:W-:Y:S02]  /*6c10*/  HADD2.F32 R34, -RZ, R89.reuse.H0_H0 ;  /* 0x20000059ff227230 */ /* 0x100fe40000004100 */
[C---:B------:R-:W-:Y:S01]  /*6c20*/  FMUL R15, R42.reuse, R15 ;  /* 0x0000000f2a0f7220 */ /* 0x040fe20000400000 */
[----:B------:R-:W-:Y:S02]  /*6c30*/  HADD2.F32 R33, -RZ, R89.H1_H1 ;  /* 0x30000059ff217230 */ /* 0x000fe40000004100 */
[C---:B------:R-:W-:Y:S01]  /*6c40*/  FFMA R9, R63.reuse, R32, R9 ;  /* 0x000000203f097223 */ /* 0x040fe20000000009 */
[--C-:B------:R-:W-:Y:S02]  /*6c50*/  HADD2.F32 R43, -RZ, R90.reuse.H0_H0 ;  /* 0x2000005aff2b7230 */ /* 0x100fe40000004100 */
[C---:B------:R-:W-:Y:S01]  /*6c60*/  FFMA R10, R63.reuse, R34, R10 ;  /* 0x000000223f0a7223 */ /* 0x040fe2000000000a */
[----:B------:R-:W-:Y:S02]  /*6c70*/  HADD2.F32 R32, -RZ, R90.H1_H1 ;  /* 0x3000005aff207230 */ /* 0x000fe40000004100 */
[C---:B------:R-:W-:Y:S01]  /*6c80*/  FFMA R15, R63.reuse, R33, R15 ;  /* 0x000000213f0f7223 */ /* 0x040fe2000000000f */
[--C-:B------:R-:W-:Y:S02]  /*6c90*/  HADD2.F32 R33, -RZ, R91.reuse.H0_H0 ;  /* 0x2000005bff217230 */ /* 0x100fe40000004100 */
[C---:B------:R-:W-:Y:S01]  /*6ca0*/  FFMA R12, R63.reuse, R43, R12 ;  /* 0x0000002b3f0c7223 */ /* 0x040fe2000000000c */
[----:B------:R-:W-:Y:S02]  /*6cb0*/  HADD2.F32 R34, -RZ, R91.H1_H1 ;  /* 0x3000005bff227230 */ /* 0x000fe40000004100 */
[C---:B------:R-:W-:Y:S01]  /*6cc0*/  FFMA R13, R63.reuse, R32, R13 ;  /* 0x000000203f0d7223 */ /* 0x040fe2000000000d */
[C---:B------:R-:W-:Y:S01]  /*6cd0*/  FMUL R19, R42.reuse, R19 ;  /* 0x000000132a137220 */ /* 0x040fe20000400000 */
[--C-:B----4-:R-:W-:Y:S02]  /*6ce0*/  HADD2.F32 R32, -RZ, R92.reuse.H0_H0 ;  /* 0x2000005cff207230 */ /* 0x110fe40000004100 */
        /* <DEDUP_REMOVED lines=8> */
[--C-:B------:R-:W-:Y:S02]  /*6d70*/  HADD2.F32 R34, -RZ, R94.reuse.H0_H0 ;  /* 0x2000005eff227230 */ /* 0x100fe40000004100 */
[C---:B------:R-:W-:Y:S01]  /*6d80*/  FFMA R18, R63.reuse, R33, R18 ;  /* 0x000000213f127223 */ /* 0x040fe20000000012 */
[----:B------:R-:W-:Y:S02]  /*6d90*/  HADD2.F32 R33, -RZ, R94.H1_H1 ;  /* 0x3000005eff217230 */ /* 0x000fe40000004100 */
[C---:B------:R-:W-:Y:S01]  /*6da0*/  FFMA R23, R63.reuse, R32, R23 ;  /* 0x000000203f177223 */ /* 0x040fe20000000017 */
[--C-:B------:R-:W-:Y:S02]  /*6db0*/  HADD2.F32 R43, -RZ, R95.reuse.H0_H0 ;  /* 0x2000005fff2b7230 */ /* 0x100fe40000004100 */
[C---:B------:R-:W-:Y:S01]  /*6dc0*/  FFMA R20, R63.reuse, R34, R20 ;  /* 0x000000223f147223 */ /* 0x040fe20000000014 */
[----:B------:R-:W-:Y:S02]  /*6dd0*/  HADD2.F32 R32, -RZ, R95.H1_H1 ;  /* 0x3000005fff207230 */ /* 0x000fe40000004100 */
[C---:B------:R-:W-:Y:S01]  /*6de0*/  FMUL R27, R42.reuse, R27 ;  /* 0x0000001b2a1b7220 */ /* 0x040fe20000400000 */
        /* <DEDUP_REMOVED lines=16> */
[----:B------:R-:W-:Y:S02]  /*6ef0*/  HFMA2 R33, -RZ, RZ, 3.7421875, 0 ;  /* 0x437c0000ff217431 */ /* 0x000fe400000001ff */
[----:B------:R-:W-:Y:S02]  /*6f00*/  HADD2.F32 R43, -RZ, R99.H1_H1 ;  /* 0x30000063ff2b7230 */ /* 0x000fe40000004100 */
[----:B------:R-:W-:Y:S01]  /*6f10*/  FMUL R35, R42, R35 ;  /* 0x000000232a237220 */ /* 0x000fe20000400000 */
[C---:B------:R-:W-:Y:S01]  /*6f20*/  FFMA R29, R63.reuse, R32, R29 ;  /* 0x000000203f1d7223 */ /* 0x040fe2000000001d */
[C---:B------:R-:W-:Y:S02]  /*6f30*/  FFMA R30, R63.reuse, R34, R30 ;  /* 0x000000223f1e7223 */ /* 0x040fe4000000001e */
[----:B------:R-:W-:Y:S01]  /*6f40*/  FFMA R35, R63, R43, R35 ;  /* 0x0000002b3f237223 */ /* 0x000fe20000000023 */
[-C--:B------:R-:W-:Y:S04]  /*6f50*/  FFMA.SAT R34, R0, -R64.reuse, 0.5 ;  /* 0x3f00000000227423 */ /* 0x080fe80000002840 */
[-C--:B------:R-:W-:Y:S04]  /*6f60*/  FFMA.RM R34, R34, R33.reuse, 12582913 ;  /* 0x4b40000122227423 */ /* 0x080fe80000004021 */
[----:B------:R-:W-:Y:S04]  /*6f70*/  FADD R32, R34, -12583039 ;  /* 0xcb40007f22207421 */ /* 0x000fe80000000000 */
[C---:B------:R-:W-:Y:S04]  /*6f80*/  FFMA R32, R0.reuse, -1.4426950216293334961, -R32 ;  /* 0xbfb8aa3b00207823 */ /* 0x040fe80000000820 */
[----:B------:R-:W-:Y:S01]  /*6f90*/  FFMA R32, R0, -1.925963033500011079e-08, R32 ;  /* 0xb2a5706000207823 */ /* 0x000fe20000000020 */
[-C--:B------:R-:W-:Y:S04]  /*6fa0*/  FFMA.SAT R0, R2, -R64.reuse, 0.5 ;  /* 0x3f00000002007423 */ /* 0x080fe80000002840 */
[-C--:B------:R-:W-:Y:S01]  /*6fb0*/  FFMA.RM R43, R0, R33.reuse, 12582913 ;  /* 0x4b400001002b7423 */ /* 0x080fe20000004021 */
[----:B------:R-:W2:Y:S03]  /*6fc0*/  MUFU.EX2 R32, R32 ;  /* 0x0000002000207308 */ /* 0x000ea60000000800 */
[----:B------:R-:W-:Y:S04]  /*6fd0*/  FADD R0, R43, -12583039 ;  /* 0xcb40007f2b007421 */ /* 0x000fe80000000000 */
[C---:B------:R-:W-:Y:S04]  /*6fe0*/  FFMA R0, R2.reuse, -1.4426950216293334961, -R0 ;  /* 0xbfb8aa3b02007823 */ /* 0x040fe80000000800 */
[----:B------:R-:W-:Y:S01]  /*6ff0*/  FFMA R0, R2, -1.925963033500011079e-08, R0 ;  /* 0xb2a5706002007823 */ /* 0x000fe20000000000 */
[CC--:B------:R-:W-:Y:S03]  /*7000*/  FFMA.SAT R2, R3.reuse, -R64.reuse, 0.5 ;  /* 0x3f00000003027423 */ /* 0x0c0fe60000002840 */
[----:B------:R-:W3:Y:S01]  /*7010*/  MUFU.EX2 R65, R0 ;  /* 0x0000000000417308 */ /* 0x000ee20000000800 */
[-C--:B------:R-:W-:Y:S04]  /*7020*/  FFMA.RM R44, R2, R33.reuse, 12582913 ;  /* 0x4b400001022c7423 */ /* 0x080fe80000004021 */
[----:B------:R-:W-:Y:S04]  /*7030*/  FADD R2, R44, -12583039 ;  /* 0xcb40007f2c027421 */ /* 0x000fe80000000000 */
[C---:B------:R-:W-:Y:S04]  /*7040*/  FFMA R2, R3.reuse, -1.4426950216293334961, -R2 ;  /* 0xbfb8aa3b03027823 */ /* 0x040fe80000000802 */
[----:B------:R-:W-:Y:S01]  /*7050*/  FFMA R2, R3, -1.925963033500011079e-08, R2 ;  /* 0xb2a5706003027823 */ /* 0x000fe20000000002 */
[-C--:B------:R-:W-:Y:S03]  /*7060*/  FFMA.SAT R3, R7, -R64.reuse, 0.5 ;  /* 0x3f00000007037423 */ /* 0x080fe60000002840 */
[----:B------:R-:W4:Y:S01]  /*7070*/  MUFU.EX2 R66, R2 ;  /* 0x0000000200427308 */ /* 0x000f220000000800 */
[-C--:B------:R-:W-:Y:S04]  /*7080*/  FFMA.RM R45, R3, R33.reuse, 12582913 ;  /* 0x4b400001032d7423 */ /* 0x080fe80000004021 */
[----:B------:R-:W-:Y:S04]  /*7090*/  FADD R3, R45, -12583039 ;  /* 0xcb40007f2d037421 */ /* 0x000fe80000000000 */
[C---:B------:R-:W-:Y:S04]  /*70a0*/  FFMA R3, R7.reuse, -1.4426950216293334961, -R3 ;  /* 0xbfb8aa3b07037823 */ /* 0x040fe80000000803 */
[----:B------:R-:W-:Y:S01]  /*70b0*/  FFMA R3, R7, -1.925963033500011079e-08, R3 ;  /* 0xb2a5706007037823 */ /* 0x000fe20000000003 */
[-C--:B------:R-:W-:Y:S03]  /*70c0*/  FFMA.SAT R7, R4, -R64.reuse, 0.5 ;  /* 0x3f00000004077423 */ /* 0x080fe60000002840 */
[----:B------:R-:W5:Y:S01]  /*70d0*/  MUFU.EX2 R67, R3 ;  /* 0x0000000300437308 */ /* 0x000f620000000800 */
[-C--:B------:R-:W-:Y:S04]  /*70e0*/  FFMA.RM R46, R7, R33.reuse, 12582913 ;  /* 0x4b400001072e7423 */ /* 0x080fe80000004021 */
[----:B------:R-:W-:Y:S04]  /*70f0*/  FADD R7, R46, -12583039 ;  /* 0xcb40007f2e077421 */ /* 0x000fe80000000000 */
[C---:B------:R-:W-:Y:S04]  /*7100*/  FFMA R7, R4.reuse, -1.4426950216293334961, -R7 ;  /* 0xbfb8aa3b04077823 */ /* 0x040fe80000000807 */
[----:B------:R-:W-:Y:S01]  /*7110*/  FFMA R7, R4, -1.925963033500011079e-08, R7 ;  /* 0xb2a5706004077823 */ /* 0x000fe20000000007 */
[-C--:B------:R-:W-:Y:S03]  /*7120*/  FFMA.SAT R4, R5, -R64.reuse, 0.5 ;  /* 0x3f00000005047423 */ /* 0x080fe60000002840 */
[----:B------:R-:W1:Y:S01]  /*7130*/  MUFU.EX2 R68, R7 ;  /* 0x0000000700447308 */ /* 0x000e620000000800 */
        /* <DEDUP_REMOVED lines=40> */
[-C--:B------:R-:W-:Y:S04]  /*73c0*/  FFMA.SAT R15, R12, -R64.reuse, 0.5 ;  /* 0x3f0000000c0f7423 */ /* 0x080fe80000002840 */
[-C--:B------:R-:W-:Y:S04]  /*73d0*/  FFMA.RM R54, R15, R33.reuse, 12582913 ;  /* 0x4b4000010f367423 */ /* 0x080fe80000004021 */
[----:B------:R-:W-:Y:S04]  /*73e0*/  FADD R15, R54, -12583039 ;  /* 0xcb40007f360f7421 */ /* 0x000fe80000000000 */
[C---:B------:R-:W-:Y:S04]  /*73f0*/  FFMA R15, R12.reuse, -1.4426950216293334961, -R15 ;  /* 0xbfb8aa3b0c0f7823 */ /* 0x040fe8000000080f */
[----:B------:R-:W-:Y:S01]  /*7400*/  FFMA R15, R12, -1.925963033500011079e-08, R15 ;  /* 0xb2a570600c0f7823 */ /* 0x000fe2000000000f */
[-C--:B------:R-:W-:Y:S03]  /*7410*/  FFMA.SAT R12, R13, -R64.reuse, 0.5 ;  /* 0x3f0000000d0c7423 */ /* 0x080fe60000002840 */
[----:B------:R-:W-:Y:S01]  /*7420*/  MUFU.EX2 R75, R15 ;  /* 0x0000000f004b7308 */ /* 0x000fe20000000800 */
        /* <DEDUP_REMOVED lines=22> */
[----:B------:R2:W-:Y:S01]  /*7590*/  MUFU.EX2 R78, R19 ;  /* 0x00000013004e7308 */ /* 0x0005e20000000800 */
[-C--:B------:R-:W-:Y:S04]  /*75a0*/  FFMA.RM R59, R16, R33.reuse, 12582913 ;  /* 0x4b400001103b7423 */ /* 0x080fe80000004021 */
[----:B------:R-:W-:Y:S04]  /*75b0*/  FADD R16, R59, -12583039 ;  /* 0xcb40007f3b107421 */ /* 0x000fe80000000000 */
[C---:B------:R-:W-:Y:S04]  /*75c0*/  FFMA R16, R17.reuse, -1.4426950216293334961, -R16 ;  /* 0xbfb8aa3b11107823 */ /* 0x040fe80000000810 */
[----:B------:R-:W-:Y:S01]  /*75d0*/  FFMA R16, R17, -1.925963033500011079e-08, R16 ;  /* 0xb2a5706011107823 */ /* 0x000fe20000000010 */
[-C--:B------:R-:W-:Y:S01]  /*75e0*/  FFMA.SAT R17, R18, -R64.reuse, 0.5 ;  /* 0x3f00000012117423 */ /* 0x080fe20000002840 */
[----:B--2---:R-:W-:Y:S03]  /*75f0*/  SHF.L.U32 R19, R48, 0x17, RZ ;  /* 0x0000001730137819 */ /* 0x004fe600000006ff */
        /* <DEDUP_REMOVED lines=10> */
[-C--:B------:R-:W-:Y:S03]  /*76a0*/  FFMA.SAT R23, R20, -R64.reuse, 0.5 ;  /* 0x3f00000014177423 */ /* 0x080fe60000002840 */
[----:B------:R-:W-:Y:S01]  /*76b0*/  MUFU.EX2 R80, R18 ;  /* 0x0000001200507308 */ /* 0x000fe20000000800 */
[----:B------:R-:W-:Y:S01]  /*76c0*/  FFMA.RM R62, R23, R33, 12582913 ;  /* 0x4b400001173e7423 */ /* 0x000fe20000004021 */
[----:B--2---:R-:W-:Y:S03]  /*76d0*/  @!P1 IADD3 R17, PT, PT, R40, 0x1, RZ ;  /* 0x0000000128119810 */ /* 0x004fe60007ffe0ff */
[----:B------:R-:W-:Y:S01]  /*76e0*/  FADD R23, R62, -12583039 ;  /* 0xcb40007f3e177421 */ /* 0x000fe20000000000 */
[C---:B------:R-:W-:Y:S03]  /*76f0*/  @!P1 ISETP.NE.AND P0, PT, R17.reuse, 0x4, PT ;  /* 0x000000041100980c */ /* 0x040fe60003f05270 */
[C---:B------:R-:W-:Y:S01]  /*7700*/  FFMA R23, R20.reuse, -1.4426950216293334961, -R23 ;  /* 0xbfb8aa3b14177823 */ /* 0x040fe20000000817 */
[----:B------:R-:W-:Y:S02]  /*7710*/  @!P1 SEL R40, R17, RZ, P0 ;  /* 0x000000ff11289207 */ /* 0x000fe40000000000 */
[----:B------:R-:W-:Y:S01]  /*7720*/  @!P1 SEL R17, RZ, 0x1, P0 ;  /* 0x00000001ff119807 */ /* 0x000fe20000000000 */
[----:B------:R-:W-:Y:S01]  /*7730*/  FFMA R23, R20, -1.925963033500011079e-08, R23 ;  /* 0xb2a5706014177823 */ /* 0x000fe20000000017 */
[-C--:B------:R-:W-:Y:S02]  /*7740*/  FFMA.SAT R20, R21, -R64.reuse, 0.5 ;  /* 0x3f00000015147423 */ /* 0x080fe40000002840 */
[----:B------:R-:W-:Y:S01]  /*7750*/  @!P1 LOP3.LUT R118, R118, R17, RZ, 0x3c, !PT ;  /* 0x0000001176769212 */ /* 0x000fe200078e3cff */
[----:B------:R2:W-:Y:S01]  /*7760*/  MUFU.EX2 R81, R23 ;  /* 0x0000001700517308 */ /* 0x0005e20000000800 */
[-C--:B------:R-:W-:Y:S01]  /*7770*/  FFMA.RM R20, R20, R33.reuse, 12582913 ;  /* 0x4b40000114147423 */ /* 0x080fe20000004021 */
[----:B------:R-:W-:Y:S03]  /*7780*/  SHF.L.U32 R17, R45, 0x17, RZ ;  /* 0x000000172d117819 */ /* 0x000fe600000006ff */
[----:B------:R-:W-:Y:S04]  /*7790*/  FADD R0, R20, -12583039 ;  /* 0xcb40007f14007421 */ /* 0x000fe80000000000 */
[C---:B------:R-:W-:Y:S04]  /*77a0*/  FFMA R0, R21.reuse, -1.4426950216293334961, -R0 ;  /* 0xbfb8aa3b15007823 */ /* 0x040fe80000000800 */
[----:B------:R-:W-:Y:S01]  /*77b0*/  FFMA R0, R21, -1.925963033500011079e-08, R0 ;  /* 0xb2a5706015007823 */ /* 0x000fe20000000000 */
[-C--:B------:R-:W-:Y:S03]  /*77c0*/  FFMA.SAT R2, R22, -R64.reuse, 0.5 ;  /* 0x3f00000016027423 */ /* 0x080fe60000002840 */
[----:B------:R-:W-:Y:S01]  /*77d0*/  MUFU.EX2 R82, R0 ;  /* 0x0000000000527308 */ /* 0x000fe20000000800 */
[-C--:B------:R-:W-:Y:S01]  /*77e0*/  FFMA.RM R21, R2, R33.reuse, 12582913 ;  /* 0x4b40000102157423 */ /* 0x080fe20000004021 */
[----:B--2---:R-:W-:Y:S03]  /*77f0*/  SHF.L.U32 R23, R49, 0x17, RZ ;  /* 0x0000001731177819 */ /* 0x004fe600000006ff */
        /* <DEDUP_REMOVED lines=18> */
[-C--:B------:R-:W-:Y:S01]  /*7920*/  FFMA.SAT R6, R26, -R64.reuse, 0.5 ;  /* 0x3f0000001a067423 */ /* 0x080fe20000002840 */
[----:B------:R-:W2:Y:S03]  /*7930*/  MUFU.EX2 R25, R10 ;  /* 0x0000000a00197308 */ /* 0x000ea60000000800 */
        /* <DEDUP_REMOVED lines=10> */
[----:B------:R3:W2:Y:S03]  /*79e0*/  MUFU.EX2 R31, R14 ;  /* 0x0000000e001f7308 */ /* 0x0006a60000000800 */
[-C--:B------:R-:W-:Y:S04]  /*79f0*/  FFMA.RM R13, R8, R33.reuse, 12582913 ;  /* 0x4b400001080d7423 */ /* 0x080fe80000004021 */
[----:B------:R-:W-:Y:S04]  /*7a00*/  FADD R8, R13, -12583039 ;  /* 0xcb40007f0d087421 */ /* 0x000fe80000000000 */
[C---:B------:R-:W-:Y:S04]  /*7a10*/  FFMA R8, R28.reuse, -1.4426950216293334961, -R8 ;  /* 0xbfb8aa3b1c087823 */ /* 0x040fe80000000808 */
[----:B------:R-:W-:Y:S01]  /*7a20*/  FFMA R8, R28, -1.925963033500011079e-08, R8 ;  /* 0xb2a570601c087823 */ /* 0x000fe20000000008 */
[-C--:B------:R-:W-:Y:S01]  /*7a30*/  FFMA.SAT R9, R29, -R64.reuse, 0.5 ;  /* 0x3f0000001d097423 */ /* 0x080fe20000002840 */
[----:B------:R4:W2:Y:S03]  /*7a40*/  MUFU.EX2 R28, R16 ;  /* 0x00000010001c7308 */ /* 0x0008a60000000800 */
[-C--:B---3--:R-:W-:Y:S04]  /*7a50*/  FFMA.RM R14, R9, R33.reuse, 12582913 ;  /* 0x4b400001090e7423 */ /* 0x088fe80000004021 */
        /* <DEDUP_REMOVED lines=8> */
[C---:B------:R-:W-:Y:S02]  /*7ae0*/  FFMA.SAT R0, R35.reuse, -R64, 0.5 ;  /* 0x3f00000023007423 */ /* 0x040fe40000002840 */
[----:B------:R-:W-:Y:S02]  /*7af0*/  MUFU.EX2 R64, R6 ;  /* 0x0000000600407308 */ /* 0x000fe40000000800 */
[----:B----4-:R-:W-:Y:S04]  /*7b00*/  FFMA.RM R16, R0, R33, 12582913 ;  /* 0x4b40000100107423 */ /* 0x010fe80000004021 */
[----:B------:R-:W-:Y:S04]  /*7b10*/  FADD R0, R16, -12583039 ;  /* 0xcb40007f10007421 */ /* 0x000fe80000000000 */
[----:B------:R3:W4:Y:S01]  /*7b20*/  MUFU.EX2 R33, R2 ;  /* 0x0000000200217308 */ /* 0x0007220000000800 */
[C---:B------:R-:W-:Y:S04]  /*7b30*/  FFMA R0, R35.reuse, -1.4426950216293334961, -R0 ;  /* 0xbfb8aa3b23007823 */ /* 0x040fe80000000800 */
[----:B------:R-:W-:Y:S05]  /*7b40*/  FFMA R0, R35, -1.925963033500011079e-08, R0 ;  /* 0xb2a5706023007823 */ /* 0x000fea0000000000 */
[----:B------:R5:W-:Y:S01]  /*7b50*/  MUFU.EX2 R35, R4 ;  /* 0x0000000400237308 */ /* 0x000be20000000800 */
[----:B---3--:R-:W-:Y:S09]  /*7b60*/  SHF.L.U32 R2, R34, 0x17, RZ ;  /* 0x0000001722027819 */ /* 0x008ff200000006ff */
[----:B------:R3:W4:Y:S01]  /*7b70*/  MUFU.EX2 R34, R3 ;  /* 0x0000000300227308 */ /* 0x0007220000000800 */
[----:B------:R-:W-:Y:S01]  /*7b80*/  FFMA R2, R32, R2, 1 ;  /* 0x3f80000020027423 */ /* 0x000fe20000000002 */
[----:B-----5:R-:W-:Y:S04]  /*7b90*/  SHF.L.U32 R4, R44, 0x17, RZ ;  /* 0x000000172c047819 */ /* 0x020fe800000006ff */
[----:B------:R-:W-:Y:S04]  /*7ba0*/  IADD3 R18, PT, PT, R2, 0x1800000, RZ ;  /* 0x0180000002127810 */ /* 0x000fe80007ffe0ff */
[----:B------:R5:W4:Y:S01]  /*7bb0*/  MUFU.EX2 R32, R5 ;  /* 0x0000000500207308 */ /* 0x000b220000000800 */
[----:B------:R-:W-:Y:S04]  /*7bc0*/  LOP3.LUT R18, R18, 0x7f800000, RZ, 0xc0, !PT ;  /* 0x7f80000012127812 */ /* 0x000fe800078ec0ff */
[----:B------:R-:W-:Y:S02]  /*7bd0*/  ISETP.GT.U32.AND P0, PT, R18, 0x1ffffff, PT ;  /* 0x01ffffff1200780c */ /* 0x000fe40003f04070 */
[----:B---3--:R-:W-:Y:S02]  /*7be0*/  SHF.L.U32 R3, R43, 0x17, RZ ;  /* 0x000000172b037819 */ /* 0x008fe400000006ff */
[----:B------:R-:W-:Y:S03]  /*7bf0*/  SHF.L.U32 R18, R47, 0x17, RZ ;  /* 0x000000172f127819 */ /* 0x000fe600000006ff */
[----:B------:R-:W-:Y:S01]  /*7c00*/  FFMA R3, R65, R3, 1 ;  /* 0x3f80000041037423 */ /* 0x000fe20000000003 */
[----:B------:R-:W-:Y:S01]  /*7c10*/  FFMA R4, R66, R4, 1 ;  /* 0x3f80000042047423 */ /* 0x000fe20000000004 */
[----:B-----5:R-:W-:Y:S01]  /*7c20*/  FFMA R5, R67, R17, 1 ;  /* 0x3f80000043057423 */ /* 0x020fe20000000011 */
[----:B------:R-:W-:Y:S05]  /*7c30*/  SHF.L.U32 R17, R46, 0x17, RZ ;  /* 0x000000172e117819 */ /* 0x000fea00000006ff */
[----:B-1----:R-:W-:Y:S01]  /*7c40*/  FFMA R6, R68, R17, 1 ;  /* 0x3f80000044067423 */ /* 0x002fe20000000011 */
[----:B------:R-:W-:Y:S01]  /*7c50*/  SHF.L.U32 R17, R50, 0x17, RZ ;  /* 0x0000001732117819 */ /* 0x000fe200000006ff */
[----:B------:R-:W-:Y:S01]  /*7c60*/  FFMA R49, R69, R18, 1 ;  /* 0x3f80000045317423 */ /* 0x000fe20000000012 */
[----:B------:R-:W-:Y:S01]  /*7c70*/  SHF.L.U32 R18, R51, 0x17, RZ ;  /* 0x0000001733127819 */ /* 0x000fe200000006ff */
[----:B------:R1:W3:Y:S01]  /*7c80*/  MUFU.EX2 R50, R7 ;  /* 0x0000000700327308 */ /* 0x0002e20000000800 */
[----:B------:R-:W-:Y:S01]  /*7c90*/  FFMA R30, R70, R19, 1 ;  /* 0x3f800000461e7423 */ /* 0x000fe20000000013 */
[----:B------:R-:W-:Y:S01]  /*7ca0*/  SHF.L.U32 R19, R52, 0x17, RZ ;  /* 0x0000001734137819 */ /* 0x000fe200000006ff */
[----:B------:R-:W-:Y:S01]  /*7cb0*/  FFMA R29, R71, R23, 1 ;  /* 0x3f800000471d7423 */ /* 0x000fe20000000017 */
[----:B------:R-:W-:Y:S01]  /*7cc0*/  SHF.L.U32 R23, R20, 0x17, RZ ;  /* 0x0000001714177819 */ /* 0x000fe200000006ff */
[----:B------:R-:W-:Y:S01]  /*7cd0*/  FFMA R48, R72, R17, 1 ;  /* 0x3f80000048307423 */ /* 0x000fe20000000011 */
[----:B------:R-:W-:Y:S01]  /*7ce0*/  SHF.L.U32 R17, R54, 0x17, RZ ;  /* 0x0000001736117819 */ /* 0x000fe200000006ff */
[----:B------:R-:W-:Y:S01]  /*7cf0*/  FFMA R47, R73, R18, 1 ;  /* 0x3f800000492f7423 */ /* 0x000fe20000000012 */
[----:B------:R-:W-:Y:S02]  /*7d00*/  SHF.L.U32 R18, R55, 0x17, RZ ;  /* 0x0000001737127819 */ /* 0x000fe400000006ff */
[----:B------:R5:W3:Y:S01]  /*7d10*/  MUFU.EX2 R54, R8 ;  /* 0x0000000800367308 */ /* 0x000ae20000000800 */
[----:B------:R-:W-:Y:S01]  /*7d20*/  FFMA R46, R74, R19, 1 ;  /* 0x3f8000004a2e7423 */ /* 0x000fe20000000013 */
[----:B------:R-:W-:Y:S02]  /*7d30*/  SHF.L.U32 R19, R59, 0x17, RZ ;  /* 0x000000173b137819 */ /* 0x000fe400000006ff */
[----:B-1----:R-:W-:Y:S06]  /*7d40*/  SHF.L.U32 R7, R53, 0x17, RZ ;  /* 0x0000001735077819 */ /* 0x002fec00000006ff */
[----:B------:R1:W3:Y:S01]  /*7d50*/  MUFU.EX2 R55, R9 ;  /* 0x0000000900377308 */ /* 0x0002e20000000800 */
[----:B--2---:R-:W-:Y:S01]  /*7d60*/  FFMA R45, R25, R7, 1 ;  /* 0x3f800000192d7423 */ /* 0x004fe20000000007 */
[----:B------:R-:W-:Y:S01]  /*7d70*/  SHF.L.U32 R7, R56, 0x17, RZ ;  /* 0x0000001738077819 */ /* 0x000fe200000006ff */
[----:B------:R-:W-:Y:S01]  /*7d80*/  FFMA R26, R75, R17, 1 ;  /* 0x3f8000004b1a7423 */ /* 0x000fe20000000011 */
[----:B------:R-:W-:Y:S01]  /*7d90*/  FFMA R17, R76, R18, 1 ;  /* 0x3f8000004c117423 */ /* 0x000fe20000000012 */
[----:B-----5:R-:W-:Y:S05]  /*7da0*/  SHF.L.U32 R8, R57, 0x17, RZ ;  /* 0x0000001739087819 */ /* 0x020fea00000006ff */
[----:B------:R2:W5:Y:S01]  /*7db0*/  MUFU.EX2 R56, R10 ;  /* 0x0000000a00387308 */ /* 0x0005620000000800 */
[----:B------:R-:W-:Y:S01]  /*7dc0*/  SHF.L.U32 R18, R58, 0x17, RZ ;  /* 0x000000173a127819 */ /* 0x000fe200000006ff */
[----:B------:R-:W-:Y:S01]  /*7dd0*/  FFMA R52, R77, R7, 1 ;  /* 0x3f8000004d347423 */ /* 0x000fe20000000007 */
[----:B------:R-:W-:Y:S01]  /*7de0*/  SHF.L.U32 R7, R60, 0x17, RZ ;  /* 0x000000173c077819 */ /* 0x000fe200000006ff */
[----:B------:R-:W-:Y:S01]  /*7df0*/  FFMA R44, R31, R8, 1 ;  /* 0x3f8000001f2c7423 */ /* 0x000fe20000000008 */
[----:B------:R-:W-:Y:S01]  /*7e00*/  SHF.L.U32 R8, R61, 0x17, RZ ;  /* 0x000000173d087819 */ /* 0x000fe200000006ff */
[----:B------:R-:W-:Y:S01]  /*7e10*/  FFMA R18, R78, R18, 1 ;  /* 0x3f8000004e127423 */ /* 0x000fe20000000012 */
[----:B------:R-:W-:Y:S01]  /*7e20*/  FFMA R19, R28, R19, 1 ;  /* 0x3f8000001c137423 */ /* 0x000fe20000000013 */
[----:B-1----:R-:W-:Y:S01]  /*7e30*/  SHF.L.U32 R9, R62, 0x17, RZ ;  /* 0x000000173e097819 */ /* 0x002fe200000006ff */
[----:B------:R-:W-:Y:S01]  /*7e40*/  FFMA R20, R79, R7, 1 ;  /* 0x3f8000004f147423 */ /* 0x000fe20000000007 */
[----:B------:R-:W-:Y:S01]  /*7e50*/  SHF.L.U32 R7, R21, 0x17, RZ ;  /* 0x0000001715077819 */ /* 0x000fe200000006ff */
[----:B------:R-:W-:Y:S01]  /*7e60*/  FFMA R43, R80, R8, 1 ;  /* 0x3f800000502b7423 */ /* 0x000fe20000000008 */
[----:B------:R-:W-:Y:S01]  /*7e70*/  SHF.L.U32 R8, R22, 0x17, RZ ;  /* 0x0000001716087819 */ /* 0x000fe200000006ff */
[----:B------:R1:W5:Y:S01]  /*7e80*/  MUFU.EX2 R21, R0 ;  /* 0x0000000000157308 */ /* 0x0003620000000800 */
[----:B------:R-:W-:Y:S01]  /*7e90*/  FFMA R25, R81, R9, 1 ;  /* 0x3f80000051197423 */ /* 0x000fe20000000009 */
[----:B------:R-:W-:Y:S01]  /*7ea0*/  SHF.L.U32 R9, R27, 0x17, RZ ;  /* 0x000000171b097819 */ /* 0x000fe200000006ff */
[----:B------:R-:W-:Y:S01]  /*7eb0*/  FFMA R23, R82, R23, 1 ;  /* 0x3f80000052177423 */ /* 0x000fe20000000017 */
[----:B--2---:R-:W-:Y:S01]  /*7ec0*/  SHF.L.U32 R10, R24, 0x17, RZ ;  /* 0x00000017180a7819 */ /* 0x004fe200000006ff */
[----:B----4-:R-:W-:Y:S01]  /*7ed0*/  FFMA R24, R33, R7, 1 ;  /* 0x3f80000021187423 */ /* 0x010fe20000000007 */
[----:B------:R-:W-:Y:S01]  /*7ee0*/  SHF.L.U32 R7, R13, 0x17, RZ ;  /* 0x000000170d077819 */ /* 0x000fe200000006ff */
[----:B------:R-:W-:Y:S01]  /*7ef0*/  FFMA R51, R34, R8, 1 ;  /* 0x3f80000022337423 */ /* 0x000fe20000000008 */
[----:B------:R-:W-:Y:S01]  /*7f00*/  SHF.L.U32 R8, R14, 0x17, RZ ;  /* 0x000000170e087819 */ /* 0x000fe200000006ff */
[----:B------:R-:W-:Y:S01]  /*7f10*/  FFMA R35, R35, R9, 1 ;  /* 0x3f80000023237423 */ /* 0x000fe20000000009 */
[----:B------:R-:W-:Y:S02]  /*7f20*/  SHF.L.U32 R9, R15, 0x17, RZ ;  /* 0x000000170f097819 */ /* 0x000fe400000006ff */
[----:B-1----:R-:W-:Y:S05]  /*7f30*/  SHF.L.U32 R0, R11, 0x17, RZ ;  /* 0x000000170b007819 */ /* 0x002fea00000006ff */
[----:B------:R-:W-:Y:S01]  /*7f40*/  FFMA R27, R32, R0, 1 ;  /* 0x3f800000201b7423 */ /* 0x000fe20000000000 */
[----:B------:R-:W-:Y:S01]  /*7f50*/  SHF.L.U32 R0, R12, 0x17, RZ ;  /* 0x000000170c007819 */ /* 0x000fe200000006ff */
[----:B------:R-:W-:Y:S01]  /*7f60*/  FFMA R28, R64, R10, 1 ;  /* 0x3f800000401c7423 */ /* 0x000fe2000000000a */
[----:B------:R-:W-:Y:S03]  /*7f70*/  SHF.L.U32 R10, R16, 0x17, RZ ;  /* 0x00000017100a7819 */ /* 0x000fe600000006ff */
[----:B---3--:R-:W-:Y:S01]  /*7f80*/  FFMA R53, R50, R0, 1 ;  /* 0x3f80000032357423 */ /* 0x008fe20000000000 */
[----:B------:R-:W-:Y:S01]  /*7f90*/  FFMA R50, R54, R7, 1 ;  /* 0x3f80000036327423 */ /* 0x000fe20000000007 */
[----:B------:R-:W-:Y:S01]  /*7fa0*/  FFMA R31, R55, R8, 1 ;  /* 0x3f800000371f7423 */ /* 0x000fe20000000008 */
[----:B-----5:R-:W-:Y:S01]  /*7fb0*/  FFMA R34, R56, R9, 1 ;  /* 0x3f80000038227423 */ /* 0x020fe20000000009 */
[----:B------:R-:W-:Y:S01]  /*7fc0*/  FFMA R33, R21, R10, 1 ;  /* 0x3f80000015217423 */ /* 0x000fe2000000000a */
[----:B------:R-:W-:Y:S06]  /*7fd0*/  @P0 BRA `(.L_x_125) ;  /* 0x0000000000140947 */ /* 0x000fec0003800000 */
[----:B------:R-:W-:Y:S02]  /*7fe0*/  MOV R57, R2 ;  /* 0x0000000200397202 */ /* 0x000fe40000000f00 */
[----:B------:R-:W-:Y:S02]  /*7ff0*/  MOV R56, 0x8010 ;  /* 0x0000801000387802 */ /* 0x000fe40000000f00 */
[----:B------:R-:W-:Y:S05]  /*8000*/  CALL.REL.NOINC `($__internal_3_$__cuda_sm20_rcp_rn_f32_slowpath) ;  /* 0x0000003400707944 */ /* 0x000fea0003c00000 */
[----:B------:R-:W-:Y:S01]  /*8010*/  MOV R0, R32 ;  /* 0x0000002000007202 */ /* 0x000fe20000000f00 */
[----:B------:R-:W-:Y:S05]  /*8020*/  BRA `(.L_x_126) ;  /* 0x0000000000107947 */ /* 0x000fea0003800000 */
.L_x_125:
[----:B------:R-:W1:Y:S02]  /*8030*/  MUFU.RCP R0, R2 ;  /* 0x0000000200007308 */ /* 0x000e640000001000 */
[----:B-1----:R-:W-:Y:S04]  /*8040*/  FFMA R2, R2, R0, -1 ;  /* 0xbf80000002027423 */ /* 0x002fe80000000000 */
[----:B------:R-:W-:Y:S04]  /*8050*/  FADD.FTZ R2, -R2, -RZ ;  /* 0x800000ff02027221 */ /* 0x000fe80000010100 */
[----:B------:R-:W-:Y:S07]  /*8060*/  FFMA R0, R0, R2, R0 ;  /* 0x0000000200007223 */ /* 0x000fee0000000000 */
.L_x_126:
[----:B------:R-:W-:Y:S05]  /*8070*/  BSYNC.RECONVERGENT B1 ;  /* 0x0000000000017941 */ /* 0x000fea0003800200 */
.L_x_124:
[----:B------:R-:W-:Y:S01]  /*8080*/  VIADD R2, R3, 0x1800000 ;  /* 0x0180000003027836 */ /* 0x000fe20000000000 */
[----:B------:R-:W-:Y:S04]  /*8090*/  BSSY.RECONVERGENT B1, `(.L_x_127) ;  /* 0x000000e000017945 */ /* 0x000fe80003800200 */
[----:B------:R-:W-:Y:S04]  /*80a0*/  LOP3.LUT R2, R2, 0x7f800000, RZ, 0xc0, !PT ;  /* 0x7f80000002027812 */ /* 0x000fe800078ec0ff */
[----:B------:R-:W-:Y:S11]  /*80b0*/  ISETP.GT.U32.AND P0, PT, R2, 0x1ffffff, PT ;  /* 0x01ffffff0200780c */ /* 0x000ff60003f04070 */
[----:B------:R-:W-:Y:S02]  /*80c0*/  @!UPT UIADD3 URZ, UPT, UPT, URZ, URZ, URZ ;  /* 0x000000fffffff290 */ /* 0x000fe4000fffe0ff */
[----:B------:R-:W-:Y:S05]  /*80d0*/  @P0 BRA `(.L_x_128) ;  /* 0x0000000000140947 */ /* 0x000fea0003800000 */
[----:B------:R-:W-:Y:S02]  /*80e0*/  MOV R57, R3 ;  /* 0x0000000300397202 */ /* 0x000fe40000000f00 */
[----:B------:R-:W-:Y:S02]  /*80f0*/  MOV R56, 0x8110 ;  /* 0x0000811000387802 */ /* 0x000fe40000000f00 */
[----:B------:R-:W-:Y:S05]  /*8100*/  CALL.REL.NOINC `($__internal_3_$__cuda_sm20_rcp_rn_f32_slowpath) ;  /* 0x0000003400307944 */ /* 0x000fea0003c00000 */
[----:B------:R-:W-:Y:S01]  /*8110*/  MOV R2, R32 ;  /* 0x0000002000027202 */ /* 0x000fe20000000f00 */
[----:B------:R-:W-:Y:S05]  /*8120*/  BRA `(.L_x_129) ;  /* 0x0000000000107947 */ /* 0x000fea0003800000 */
.L_x_128:
[----:B------:R-:W1:Y:S02]  /*8130*/  MUFU.RCP R2, R3 ;  /* 0x0000000300027308 */ /* 0x000e640000001000 */
[----:B-1----:R-:W-:Y:S04]  /*8140*/  FFMA R3, R3, R2, -1 ;  /* 0xbf80000003037423 */ /* 0x002fe80000000002 */
[----:B------:R-:W-:Y:S04]  /*8150*/  FADD.FTZ R3, -R3, -RZ ;  /* 0x800000ff03037221 */ /* 0x000fe80000010100 */
[----:B------:R-:W-:Y:S07]  /*8160*/  FFMA R2, R2, R3, R2 ;  /* 0x0000000302027223 */ /* 0x000fee0000000002 */
.L_x_129:
[----:B------:R-:W-:Y:S05]  /*8170*/  BSYNC.RECONVERGENT B1 ;  /* 0x0000000000017941 */ /* 0x000fea0003800200 */
.L_x_127:
        /* <DEDUP_REMOVED lines=11> */
.L_x_131:
[----:B------:R-:W1:Y:S02]  /*8230*/  MUFU.RCP R3, R4 ;  /* 0x0000000400037308 */ /* 0x000e640000001000 */
[----:B-1----:R-:W-:Y:S04]  /*8240*/  FFMA R4, R4, R3, -1 ;  /* 0xbf80000004047423 */ /* 0x002fe80000000003 */
[----:B------:R-:W-:Y:S04]  /*8250*/  FADD.FTZ R4, -R4, -RZ ;  /* 0x800000ff04047221 */ /* 0x000fe80000010100 */
[----:B------:R-:W-:Y:S07]  /*8260*/  FFMA R3, R3, R4, R3 ;  /* 0x0000000403037223 */ /* 0x000fee0000000003 */
.L_x_132:
[----:B------:R-:W-:Y:S05]  /*8270*/  BSYNC.RECONVERGENT B1 ;  /* 0x0000000000017941 */ /* 0x000fea0003800200 */
.L_x_130:
        /* <DEDUP_REMOVED lines=11> */
.L_x_134:
[----:B------:R-:W1:Y:S02]  /*8330*/  MUFU.RCP R4, R5 ;  /* 0x0000000500047308 */ /* 0x000e640000001000 */
[----:B-1----:R-:W-:Y:S04]  /*8340*/  FFMA R5, R5, R4, -1 ;  /* 0xbf80000005057423 */ /* 0x002fe80000000004 */
[----:B------:R-:W-:Y:S04]  /*8350*/  FADD.FTZ R5, -R5, -RZ ;  /* 0x800000ff05057221 */ /* 0x000fe80000010100 */
[----:B------:R-:W-:Y:S07]  /*8360*/  FFMA R4, R4, R5, R4 ;  /* 0x0000000504047223 */ /* 0x000fee0000000004 */
.L_x_135:
[----:B------:R-:W-:Y:S05]  /*8370*/  BSYNC.RECONVERGENT B1 ;  /* 0x0000000000017941 */ /* 0x000fea0003800200 */
.L_x_133:
        /* <DEDUP_REMOVED lines=11> */
.L_x_137:
[----:B------:R-:W1:Y:S02]  /*8430*/  MUFU.RCP R5, R6 ;  /* 0x0000000600057308 */ /* 0x000e640000001000 */
[----:B-1----:R-:W-:Y:S04]  /*8440*/  FFMA R6, R6, R5, -1 ;  /* 0xbf80000006067423 */ /* 0x002fe80000000005 */
[----:B------:R-:W-:Y:S04]  /*8450*/  FADD.FTZ R6, -R6, -RZ ;  /* 0x800000ff06067221 */ /* 0x000fe80000010100 */
[----:B------:R-:W-:Y:S07]  /*8460*/  FFMA R5, R5, R6, R5 ;  /* 0x0000000605057223 */ /* 0x000fee0000000005 */
.L_x_138:
[----:B------:R-:W-:Y:S05]  /*8470*/  BSYNC.RECONVERGENT B1 ;  /* 0x0000000000017941 */ /* 0x000fea0003800200 */
.L_x_136:
        /* <DEDUP_REMOVED lines=11> */
.L_x_140:
[----:B------:R-:W1:Y:S02]  /*8530*/  MUFU.RCP R6, R49 ;  /* 0x0000003100067308 */ /* 0x000e640000001000 */
[----:B-1----:R-:W-:Y:S04]  /*8540*/  FFMA R7, R49, R6, -1 ;  /* 0xbf80000031077423 */ /* 0x002fe80000000006 */
[----:B------:R-:W-:Y:S04]  /*8550*/  FADD.FTZ R7, -R7, -RZ ;  /* 0x800000ff07077221 */ /* 0x000fe80000010100 */
[----:B------:R-:W-:Y:S07]  /*8560*/  FFMA R6, R6, R7, R6 ;  /* 0x0000000706067223 */ /* 0x000fee0000000006 */
.L_x_141:
[----:B------:R-:W-:Y:S05]  /*8570*/  BSYNC.RECONVERGENT B1 ;  /* 0x0000000000017941 */ /* 0x000fea0003800200 */
.L_x_139:
        /* <DEDUP_REMOVED lines=11> */
.L_x_143:
[----:B------:R-:W1:Y:S02]  /*8630*/  MUFU.RCP R7, R30 ;  /* 0x0000001e00077308 */ /* 0x000e640000001000 */
[----:B-1----:R-:W-:Y:S04]  /*8640*/  FFMA R8, R30, R7, -1 ;  /* 0xbf8000001e087423 */ /* 0x002fe80000000007 */
[----:B------:R-:W-:Y:S04]  /*8650*/  FADD.FTZ R8, -R8, -RZ ;  /* 0x800000ff08087221 */ /* 0x000fe80000010100 */
[----:B------:R-:W-:Y:S07]  /*8660*/  FFMA R7, R7, R8, R7 ;  /* 0x0000000807077223 */ /* 0x000fee0000000007 */
.L_x_144:
[----:B------:R-:W-:Y:S05]  /*8670*/  BSYNC.RECONVERGENT B1 ;  /* 0x0000000000017941 */ /* 0x000fea0003800200 */
.L_x_142:
        /* <DEDUP_REMOVED lines=11> */
.L_x_146:
[----:B------:R-:W1:Y:S02]  /*8730*/  MUFU.RCP R8, R29 ;  /* 0x0000001d00087308 */ /* 0x000e640000001000 */
[----:B-1----:R-:W-:Y:S04]  /*8740*/  FFMA R9, R29, R8, -1 ;  /* 0xbf8000001d097423 */ /* 0x002fe80000000008 */
[----:B------:R-:W-:Y:S04]  /*8750*/  FADD.FTZ R9, -R9, -RZ ;  /* 0x800000ff09097221 */ /* 0x000fe80000010100 */
[----:B------:R-:W-:Y:S07]  /*8760*/  FFMA R8, R8, R9, R8 ;  /* 0x0000000908087223 */ /* 0x000fee0000000008 */
.L_x_147:
[----:B------:R-:W-:Y:S05]  /*8770*/  BSYNC.RECONVERGENT B1 ;  /* 0x0000000000017941 */ /* 0x000fea0003800200 */
.L_x_145:
        /* <DEDUP_REMOVED lines=11> */
.L_x_149:
[----:B------:R-:W1:Y:S02]  /*8830*/  MUFU.RCP R9, R48 ;  /* 0x0000003000097308 */ /* 0x000e640000001000 */
[----:B-1----:R-:W-:Y:S04]  /*8840*/  FFMA R10, R48, R9, -1 ;  /* 0xbf800000300a7423 */ /* 0x002fe80000000009 */
[----:B------:R-:W-:Y:S04]  /*8850*/  FADD.FTZ R10, -R10, -RZ ;  /* 0x800000ff0a0a7221 */ /* 0x000fe80000010100 */
[----:B------:R-:W-:Y:S07]  /*8860*/  FFMA R9, R9, R10, R9 ;  /* 0x0000000a09097223 */ /* 0x000fee0000000009 */
.L_x_150:
[----:B------:R-:W-:Y:S05]  /*8870*/  BSYNC.RECONVERGENT B1 ;  /* 0x0000000000017941 */ /* 0x000fea0003800200 */
.L_x_148:
        /* <DEDUP_REMOVED lines=11> */
.L_x_152:
[----:B------:R-:W1:Y:S02]  /*8930*/  MUFU.RCP R10, R47 ;  /* 0x0000002f000a7308 */ /* 0x000e640000001000 */
[----:B-1----:R-:W-:Y:S04]  /*8940*/  FFMA R11, R47, R10, -1 ;  /* 0xbf8000002f0b7423 */ /* 0x002fe8000000000a */
[----:B------:R-:W-:Y:S04]  /*8950*/  FADD.FTZ R11, -R11, -RZ ;  /* 0x800000ff0b0b7221 */ /* 0x000fe80000010100 */
[----:B------:R-:W-:Y:S07]  /*8960*/  FFMA R10, R10, R11, R10 ;  /* 0x0000000b0a0a7223 */ /* 0x000fee000000000a */
.L_x_153:
[----:B------:R-:W-:Y:S05]  /*8970*/  BSYNC.RECONVERGENT B1 ;  /* 0x0000000000017941 */ /* 0x000fea0003800200 */
.L_x_151:
        /* <DEDUP_REMOVED lines=11> */
.L_x_155:
[----:B------:R-:W1:Y:S02]  /*8a30*/  MUFU.RCP R11, R46 ;  /* 0x0000002e000b7308 */ /* 0x000e640000001000 */
[----:B-1----:R-:W-:Y:S04]  /*8a40*/  FFMA R12, R46, R11, -1 ;  /* 0xbf8000002e0c7423 */ /* 0x002fe8000000000b */
[----:B------:R-:W-:Y:S04]  /*8a50*/  FADD.FTZ R12, -R12, -RZ ;  /* 0x800000ff0c0c7221 */ /* 0x000fe80000010100 */
[----:B------:R-:W-:Y:S07]  /*8a60*/  FFMA R11, R11, R12, R11 ;  /* 0x0000000c0b0b7223 */ /* 0x000fee000000000b */
.L_x_156:
[----:B------:R-:W-:Y:S05]  /*8a70*/  BSYNC.RECONVERGENT B1 ;  /* 0x0000000000017941 */ /* 0x000fea0003800200 */
.L_x_154:
        /* <DEDUP_REMOVED lines=11> */
.L_x_158:
[----:B------:R-:W1:Y:S02]  /*8b30*/  MUFU.RCP R12, R45 ;  /* 0x0000002d000c7308 */ /* 0x000e640000001000 */
[----:B-1----:R-:W-:Y:S04]  /*8b40*/  FFMA R13, R45, R12, -1 ;  /* 0xbf8000002d0d7423 */ /* 0x002fe8000000000c */
[----:B------:R-:W-:Y:S04]  /*8b50*/  FADD.FTZ R13, -R13, -RZ ;  /* 0x800000ff0d0d7221 */ /* 0x000fe80000010100 */
[----:B------:R-:W-:Y:S07]  /*8b60*/  FFMA R12, R12, R13, R12 ;  /* 0x0000000d0c0c7223 */ /* 0x000fee000000000c */
.L_x_159:
[----:B------:R-:W-:Y:S05]  /*8b70*/  BSYNC.RECONVERGENT B1 ;  /* 0x0000000000017941 */ /* 0x000fea0003800200 */
.L_x_157:
        /* <DEDUP_REMOVED lines=11> */
.L_x_161:
[----:B------:R-:W1:Y:S02]  /*8c30*/  MUFU.RCP R13, R26 ;  /* 0x0000001a000d7308 */ /* 0x000e640000001000 */
[----:B-1----:R-:W-:Y:S04]  /*8c40*/  FFMA R14, R26, R13, -1 ;  /* 0xbf8000001a0e7423 */ /* 0x002fe8000000000d */
[----:B------:R-:W-:Y:S04]  /*8c50*/  FADD.FTZ R14, -R14, -RZ ;  /* 0x800000ff0e0e7221 */ /* 0x000fe80000010100 */
[----:B------:R-:W-:Y:S07]  /*8c60*/  FFMA R13, R13, R14, R13 ;  /* 0x0000000e0d0d7223 */ /* 0x000fee000000000d */
.L_x_162:
[----:B------:R-:W-:Y:S05]  /*8c70*/  BSYNC.RECONVERGENT B1 ;  /* 0x0000000000017941 */ /* 0x000fea0003800200 */
.L_x_160:
        /* <DEDUP_REMOVED lines=11> */
.L_x_164:
[----:B------:R-:W1:Y:S02]  /*8d30*/  MUFU.RCP R14, R17 ;  /* 0x00000011000e7308 */ /* 0x000e640000001000 */
[----:B-1----:R-:W-:Y:S04]  /*8d40*/  FFMA R15, R17, R14, -1 ;  /* 0xbf800000110f7423 */ /* 0x002fe8000000000e */
[----:B------:R-:W-:Y:S04]  /*8d50*/  FADD.FTZ R15, -R15, -RZ ;  /* 0x800000ff0f0f7221 */ /* 0x000fe80000010100 */
[----:B------:R-:W-:Y:S07]  /*8d60*/  FFMA R14, R14, R15, R14 ;  /* 0x0000000f0e0e7223 */ /* 0x000fee000000000e */
.L_x_165:
[----:B------:R-:W-:Y:S05]  /*8d70*/  BSYNC.RECONVERGENT B1 ;  /* 0x0000000000017941 */ /* 0x000fea0003800200 */
.L_x_163:
        /* <DEDUP_REMOVED lines=11> */
.L_x_167:
[----:B------:R-:W1:Y:S02]  /*8e30*/  MUFU.RCP R15, R52 ;  /* 0x00000034000f7308 */ /* 0x000e640000001000 */
[----:B-1----:R-:W-:Y:S04]  /*8e40*/  FFMA R16, R52, R15, -1 ;  /* 0xbf80000034107423 */ /* 0x002fe8000000000f */
[----:B------:R-:W-:Y:S04]  /*8e50*/  FADD.FTZ R16, -R16, -RZ ;  /* 0x800000ff10107221 */ /* 0x000fe80000010100 */
[----:B------:R-:W-:Y:S07]  /*8e60*/  FFMA R15, R15, R16, R15 ;  /* 0x000000100f0f7223 */ /* 0x000fee000000000f */
.L_x_168:
[----:B------:R-:W-:Y:S05]  /*8e70*/  BSYNC.RECONVERGENT B1 ;  /* 0x0000000000017941 */ /* 0x000fea0003800200 */
.L_x_166:
        /* <DEDUP_REMOVED lines=11> */
.L_x_170:
[----:B------:R-:W1:Y:S02]  /*8f30*/  MUFU.RCP R16, R44 ;  /* 0x0000002c00107308 */ /* 0x000e640000001000 */
[----:B-1----:R-:W-:Y:S04]  /*8f40*/  FFMA R17, R44, R16, -1 ;  /* 0xbf8000002c117423 */ /* 0x002fe80000000010 */
[----:B------:R-:W-:Y:S04]  /*8f50*/  FADD.FTZ R17, -R17, -RZ ;  /* 0x800000ff11117221 */ /* 0x000fe80000010100 */
[----:B------:R-:W-:Y:S07]  /*8f60*/  FFMA R16, R16, R17, R16 ;  /* 0x0000001110107223 */ /* 0x000fee0000000010 */
.L_x_171:
[----:B------:R-:W-:Y:S05]  /*8f70*/  BSYNC.RECONVERGENT B1 ;  /* 0x0000000000017941 */ /* 0x000fea0003800200 */
.L_x_169:
        /* <DEDUP_REMOVED lines=11> */
.L_x_173:
[----:B------:R-:W1:Y:S02]  /*9030*/  MUFU.RCP R17, R18 ;  /* 0x0000001200117308 */ /* 0x000e640000001000 */
[----:B-1----:R-:W-:Y:S04]  /*9040*/  FFMA R18, R18, R17, -1 ;  /* 0xbf80000012127423 */ /* 0x002fe80000000011 */
[----:B------:R-:W-:Y:S04]  /*9050*/  FADD.FTZ R18, -R18, -RZ ;  /* 0x800000ff12127221 */ /* 0x000fe80000010100 */
[----:B------:R-:W-:Y:S07]  /*9060*/  FFMA R17, R17, R18, R17 ;  /* 0x0000001211117223 */ /* 0x000fee0000000011 */
.L_x_174:
[----:B------:R-:W-:Y:S05]  /*9070*/  BSYNC.RECONVERGENT B1 ;  /* 0x0000000000017941 */ /* 0x000fea0003800200 */
.L_x_172:
        /* <DEDUP_REMOVED lines=11> */
.L_x_176:
[----:B------:R-:W1:Y:S02]  /*9130*/  MUFU.RCP R18, R19 ;  /* 0x0000001300127308 */ /* 0x000e640000001000 */
[----:B-1----:R-:W-:Y:S04]  /*9140*/  FFMA R19, R19, R18, -1 ;  /* 0xbf80000013137423 */ /* 0x002fe80000000012 */
[----:B------:R-:W-:Y:S04]  /*9150*/  FADD.FTZ R19, -R19, -RZ ;  /* 0x800000ff13137221 */ /* 0x000fe80000010100 */
[----:B------:R-:W-:Y:S07]  /*9160*/  FFMA R18, R18, R19, R18 ;  /* 0x0000001312127223 */ /* 0x000fee0000000012 */
.L_x_177:
[----:B------:R-:W-:Y:S05]  /*9170*/  BSYNC.RECONVERGENT B1 ;  /* 0x0000000000017941 */ /* 0x000fea0003800200 */
.L_x_175:
        /* <DEDUP_REMOVED lines=11> */
.L_x_179:
[----:B------:R-:W1:Y:S02]  /*9230*/  MUFU.RCP R19, R20 ;  /* 0x0000001400137308 */ /* 0x000e640000001000 */
[----:B-1----:R-:W-:Y:S04]  /*9240*/  FFMA R20, R20, R19, -1 ;  /* 0xbf80000014147423 */ /* 0x002fe80000000013 */
[----:B------:R-:W-:Y:S04]  /*9250*/  FADD.FTZ R20, -R20, -RZ ;  /* 0x800000ff14147221 */ /* 0x000fe80000010100 */
[----:B------:R-:W-:Y:S07]  /*9260*/  FFMA R19, R19, R20, R19 ;  /* 0x0000001413137223 */ /* 0x000fee0000000013 */
.L_x_180:
[----:B------:R-:W-:Y:S05]  /*9270*/  BSYNC.RECONVERGENT B1 ;  /* 0x0000000000017941 */ /* 0x000fea0003800200 */
.L_x_178:
        /* <DEDUP_REMOVED lines=11> */
.L_x_182:
[----:B------:R-:W1:Y:S02]  /*9330*/  MUFU.RCP R20, R43 ;  /* 0x0000002b00147308 */ /* 0x000e640000001000 */
[----:B-1----:R-:W-:Y:S04]  /*9340*/  FFMA R21, R43, R20, -1 ;  /* 0xbf8000002b157423 */ /* 0x002fe80000000014 */
[----:B------:R-:W-:Y:S04]  /*9350*/  FADD.FTZ R21, -R21, -RZ ;  /* 0x800000ff15157221 */ /* 0x000fe80000010100 */
[----:B------:R-:W-:Y:S07]  /*9360*/  FFMA R20, R20, R21, R20 ;  /* 0x0000001514147223 */ /* 0x000fee0000000014 */
.L_x_183:
[----:B------:R-:W-:Y:S05]  /*9370*/  BSYNC.RECONVERGENT B1 ;  /* 0x0000000000017941 */ /* 0x000fea0003800200 */
.L_x_181:
        /* <DEDUP_REMOVED lines=11> */
.L_x_185:
[----:B------:R-:W1:Y:S02]  /*9430*/  MUFU.RCP R21, R25 ;  /* 0x0000001900157308 */ /* 0x000e640000001000 */
[----:B-1----:R-:W-:Y:S04]  /*9440*/  FFMA R22, R25, R21, -1 ;  /* 0xbf80000019167423 */ /* 0x002fe80000000015 */
[----:B------:R-:W-:Y:S04]  /*9450*/  FADD.FTZ R22, -R22, -RZ ;  /* 0x800000ff16167221 */ /* 0x000fe80000010100 */
[----:B------:R-:W-:Y:S07]  /*9460*/  FFMA R21, R21, R22, R21 ;  /* 0x0000001615157223 */ /* 0x000fee0000000015 */
.L_x_186:
[----:B------:R-:W-:Y:S05]  /*9470*/  BSYNC.RECONVERGENT B1 ;  /* 0x0000000000017941 */ /* 0x000fea0003800200 */
.L_x_184:
        /* <DEDUP_REMOVED lines=11> */
.L_x_188:
[----:B------:R-:W1:Y:S02]  /*9530*/  MUFU.RCP R22, R23 ;  /* 0x0000001700167308 */ /* 0x000e640000001000 */
[----:B-1----:R-:W-:Y:S04]  /*9540*/  FFMA R23, R23, R22, -1 ;  /* 0xbf80000017177423 */ /* 0x002fe80000000016 */
[----:B------:R-:W-:Y:S04]  /*9550*/  FADD.FTZ R23, -R23, -RZ ;  /* 0x800000ff17177221 */ /* 0x000fe80000010100 */
[----:B------:R-:W-:Y:S07]  /*9560*/  FFMA R22, R22, R23, R22 ;  /* 0x0000001716167223 */ /* 0x000fee0000000016 */
.L_x_189:
[----:B------:R-:W-:Y:S05]  /*9570*/  BSYNC.RECONVERGENT B1 ;  /* 0x0000000000017941 */ /* 0x000fea0003800200 */
.L_x_187:
        /* <DEDUP_REMOVED lines=11> */
.L_x_191:
[----:B------:R-:W1:Y:S02]  /*9630*/  MUFU.RCP R23, R24 ;  /* 0x0000001800177308 */ /* 0x000e640000001000 */
[----:B-1----:R-:W-:Y:S04]  /*9640*/  FFMA R24, R24, R23, -1 ;  /* 0xbf80000018187423 */ /* 0x002fe80000000017 */
[----:B------:R-:W-:Y:S04]  /*9650*/  FADD.FTZ R24, -R24, -RZ ;  /* 0x800000ff18187221 */ /* 0x000fe80000010100 */
[----:B------:R-:W-:Y:S07]  /*9660*/  FFMA R23, R23, R24, R23 ;  /* 0x0000001817177223 */ /* 0x000fee0000000017 */
.L_x_192:
[----:B------:R-:W-:Y:S05]  /*9670*/  BSYNC.RECONVERGENT B1 ;  /* 0x0000000000017941 */ /* 0x000fea0003800200 */
.L_x_190:
        /* <DEDUP_REMOVED lines=11> */
.L_x_194:
[----:B------:R-:W1:Y:S02]  /*9730*/  MUFU.RCP R24, R51 ;  /* 0x0000003300187308 */ /* 0x000e640000001000 */
[----:B-1----:R-:W-:Y:S04]  /*9740*/  FFMA R25, R51, R24, -1 ;  /* 0xbf80000033197423 */ /* 0x002fe80000000018 */
[----:B------:R-:W-:Y:S04]  /*9750*/  FADD.FTZ R25, -R25, -RZ ;  /* 0x800000ff19197221 */ /* 0x000fe80000010100 */
[----:B------:R-:W-:Y:S07]  /*9760*/  FFMA R24, R24, R25, R24 ;  /* 0x0000001918187223 */ /* 0x000fee0000000018 */
.L_x_195:
[----:B------:R-:W-:Y:S05]  /*9770*/  BSYNC.RECONVERGENT B1 ;  /* 0x0000000000017941 */ /* 0x000fea0003800200 */
.L_x_193:
        /* <DEDUP_REMOVED lines=11> */
.L_x_197:
[----:B------:R-:W1:Y:S02]  /*9830*/  MUFU.RCP R25, R35 ;  /* 0x0000002300197308 */ /* 0x000e640000001000 */
[----:B-1----:R-:W-:Y:S04]  /*9840*/  FFMA R26, R35, R25, -1 ;  /* 0xbf800000231a7423 */ /* 0x002fe80000000019 */
[----:B------:R-:W-:Y:S04]  /*9850*/  FADD.FTZ R26, -R26, -RZ ;  /* 0x800000ff1a1a7221 */ /* 0x000fe80000010100 */
[----:B------:R-:W-:Y:S07]  /*9860*/  FFMA R25, R25, R26, R25 ;  /* 0x0000001a19197223 */ /* 0x000fee0000000019 */
.L_x_198:
[----:B------:R-:W-:Y:S05]  /*9870*/  BSYNC.RECONVERGENT B1 ;  /* 0x0000000000017941 */ /* 0x000fea0003800200 */
.L_x_196:
        /* <DEDUP_REMOVED lines=11> */
.L_x_200:
[----:B------:R-:W1:Y:S02]  /*9930*/  MUFU.RCP R26, R27 ;  /* 0x0000001b001a7308 */ /* 0x000e640000001000 */
[----:B-1----:R-:W-:Y:S04]  /*9940*/  FFMA R27, R27, R26, -1 ;  /* 0xbf8000001b1b7423 */ /* 0x002fe8000000001a */
[----:B------:R-:W-:Y:S04]  /*9950*/  FADD.FTZ R27, -R27, -RZ ;  /* 0x800000ff1b1b7221 */ /* 0x000fe80000010100 */
[----:B------:R-:W-:Y:S07]  /*9960*/  FFMA R26, R26, R27, R26 ;  /* 0x0000001b1a1a7223 */ /* 0x000fee000000001a */
.L_x_201:
[----:B------:R-:W-:Y:S05]  /*9970*/  BSYNC.RECONVERGENT B1 ;  /* 0x0000000000017941 */ /* 0x000fea0003800200 */
.L_x_199:
        /* <DEDUP_REMOVED lines=11> */
.L_x_203:
[----:B------:R-:W1:Y:S02]  /*9a30*/  MUFU.RCP R27, R28 ;  /* 0x0000001c001b7308 */ /* 0x000e640000001000 */
[----:B-1----:R-:W-:Y:S04]  /*9a40*/  FFMA R28, R28, R27, -1 ;  /* 0xbf8000001c1c7423 */ /* 0x002fe8000000001b */
[----:B------:R-:W-:Y:S04]  /*9a50*/  FADD.FTZ R28, -R28, -RZ ;  /* 0x800000ff1c1c7221 */ /* 0x000fe80000010100 */
[----:B------:R-:W-:Y:S07]  /*9a60*/  FFMA R27, R27, R28, R27 ;  /* 0x0000001c1b1b7223 */ /* 0x000fee000000001b */
.L_x_204:
[----:B------:R-:W-:Y:S05]  /*9a70*/  BSYNC.RECONVERGENT B1 ;  /* 0x0000000000017941 */ /* 0x000fea0003800200 */
.L_x_202:
        /* <DEDUP_REMOVED lines=11> */
.L_x_206:
[----:B------:R-:W1:Y:S02]  /*9b30*/  MUFU.RCP R28, R53 ;  /* 0x00000035001c7308 */ /* 0x000e640000001000 */
[----:B-1----:R-:W-:Y:S04]  /*9b40*/  FFMA R29, R53, R28, -1 ;  /* 0xbf800000351d7423 */ /* 0x002fe8000000001c */
[----:B------:R-:W-:Y:S04]  /*9b50*/  FADD.FTZ R29, -R29, -RZ ;  /* 0x800000ff1d1d7221 */ /* 0x000fe80000010100 */
[----:B------:R-:W-:Y:S07]  /*9b60*/  FFMA R28, R28, R29, R28 ;  /* 0x0000001d1c1c7223 */ /* 0x000fee000000001c */
.L_x_207:
[----:B------:R-:W-:Y:S05]  /*9b70*/  BSYNC.RECONVERGENT B1 ;  /* 0x0000000000017941 */ /* 0x000fea0003800200 */
.L_x_205:
        /* <DEDUP_REMOVED lines=11> */
.L_x_209:
[----:B------:R-:W1:Y:S02]  /*9c30*/  MUFU.RCP R29, R50 ;  /* 0x00000032001d7308 */ /* 0x000e640000001000 */
[----:B-1----:R-:W-:Y:S04]  /*9c40*/  FFMA R30, R50, R29, -1 ;  /* 0xbf800000321e7423 */ /* 0x002fe8000000001d */
[----:B------:R-:W-:Y:S04]  /*9c50*/  FADD.FTZ R30, -R30, -RZ ;  /* 0x800000ff1e1e7221 */ /* 0x000fe80000010100 */
[----:B------:R-:W-:Y:S07]  /*9c60*/  FFMA R29, R29, R30, R29 ;  /* 0x0000001e1d1d7223 */ /* 0x000fee000000001d */
.L_x_210:
[----:B------:R-:W-:Y:S05]  /*9c70*/  BSYNC.RECONVERGENT B1 ;  /* 0x0000000000017941 */ /* 0x000fea0003800200 */
.L_x_208:
        /* <DEDUP_REMOVED lines=11> */
.L_x_212:
[----:B------:R-:W1:Y:S02]  /*9d30*/  MUFU.RCP R30, R31 ;  /* 0x0000001f001e7308 */ /* 0x000e640000001000 */
[----:B-1----:R-:W-:Y:S04]  /*9d40*/  FFMA R31, R31, R30, -1 ;  /* 0xbf8000001f1f7423 */ /* 0x002fe8000000001e */
[----:B------:R-:W-:Y:S04]  /*9d50*/  FADD.FTZ R31, -R31, -RZ ;  /* 0x800000ff1f1f7221 */ /* 0x000fe80000010100 */
[----:B------:R-:W-:Y:S07]  /*9d60*/  FFMA R30, R30, R31, R30 ;  /* 0x0000001f1e1e7223 */ /* 0x000fee000000001e */
.L_x_213:
[----:B------:R-:W-:Y:S05]  /*9d70*/  BSYNC.RECONVERGENT B1 ;  /* 0x0000000000017941 */ /* 0x000fea0003800200 */
.L_x_211:
        /* <DEDUP_REMOVED lines=11> */
.L_x_215:
[----:B------:R-:W1:Y:S02]  /*9e30*/  MUFU.RCP R31, R34 ;  /* 0x00000022001f7308 */ /* 0x000e640000001000 */
[----:B-1----:R-:W-:Y:S04]  /*9e40*/  FFMA R34, R34, R31, -1 ;  /* 0xbf80000022227423 */ /* 0x002fe8000000001f */
[----:B------:R-:W-:Y:S04]  /*9e50*/  FADD.FTZ R34, -R34, -RZ ;  /* 0x800000ff22227221 */ /* 0x000fe80000010100 */
[----:B------:R-:W-:Y:S07]  /*9e60*/  FFMA R31, R31, R34, R31 ;  /* 0x000000221f1f7223 */ /* 0x000fee000000001f */
.L_x_216:
[----:B------:R-:W-:Y:S05]  /*9e70*/  BSYNC.RECONVERGENT B1 ;  /* 0x0000000000017941 */ /* 0x000fea0003800200 */
.L_x_214:
        /* <DEDUP_REMOVED lines=9> */
[----:B------:R-:W-:Y:S05]  /*9f10*/  BRA `(.L_x_219) ;  /* 0x0000000000107947 */ /* 0x000fea0003800000 */
.L_x_218:
[----:B------:R-:W1:Y:S02]  /*9f20*/  MUFU.RCP R32, R33 ;  /* 0x0000002100207308 */ /* 0x000e640000001000 */
[----:B-1----:R-:W-:Y:S04]  /*9f30*/  FFMA R33, R33, R32, -1 ;  /* 0xbf80000021217423 */ /* 0x002fe80000000020 */
[----:B------:R-:W-:Y:S04]  /*9f40*/  FADD.FTZ R33, -R33, -RZ ;  /* 0x800000ff21217221 */ /* 0x000fe80000010100 */
[----:B------:R-:W-:Y:S07]  /*9f50*/  FFMA R32, R32, R33, R32 ;  /* 0x0000002120207223 */ /* 0x000fee0000000020 */
.L_x_219:
[----:B------:R-:W-:Y:S05]  /*9f60*/  BSYNC.RECONVERGENT B1 ;  /* 0x0000000000017941 */ /* 0x000fea0003800200 */
.L_x_217:
[----:B------:R-:W-:Y:S01]  /*9f70*/  F2FP.F16.F32.PACK_AB R44, R2, R0 ;  /* 0x00000000022c723e */ /* 0x000fe200000000ff */
[----:B------:R-:W-:Y:S01]  /*9f80*/  USHF.L.U32 UR8, UR43, 0xd, URZ ;  /* 0x0000000d2b087899 */ /* 0x000fe200080006ff */
[----:B------:R-:W-:Y:S01]  /*9f90*/  F2FP.F16.F32.PACK_AB R45, R4, R3 ;  /* 0x00000003042d723e */ /* 0x000fe200000000ff */
[----:B------:R-:W-:Y:S01]  /*9fa0*/  BSSY.RECONVERGENT B0, `(.L_x_220) ;  /* 0x000003a000007945 */ /* 0x000fe20003800200 */
[----:B------:R-:W-:Y:S02]  /*9fb0*/  F2FP.F16.F32.PACK_AB R46, R6, R5 ;  /* 0x00000005062e723e */ /* 0x000fe400000000ff */
[----:B------:R-:W-:Y:S01]  /*9fc0*/  F2FP.F16.F32.PACK_AB R47, R8, R7 ;  /* 0x00000007082f723e */ /* 0x000fe200000000ff */
[----:B------:R-:W-:Y:S01]  /*9fd0*/  VIADD R0, R120, UR8 ;  /* 0x0000000878007c36 */ /* 0x000fe20008000000 */
[----:B------:R-:W-:Y:S02]  /*9fe0*/  F2FP.F16.F32.PACK_AB R4, R10, R9 ;  /* 0x000000090a04723e */ /* 0x000fe400000000ff */
[----:B------:R-:W-:Y:S01]  /*9ff0*/  F2FP.F16.F32.PACK_AB R5, R12, R11 ;  /* 0x0000000b0c05723e */ /* 0x000fe200000000ff */
[----:B------:R1:W-:Y:S01]  /*a000*/  STS.128 [R120+UR8], R44 ;  /* 0x0000002c78007988 */ /* 0x0003e20008000c08 */
[----:B------:R-:W-:Y:S01]  /*a010*/  F2FP.F16.F32.PACK_AB R6, R14, R13 ;  /* 0x0000000d0e06723e */ /* 0x000fe200000000ff */
[--C-:B------:R-:W-:Y:S01]  /*a020*/  IMAD R2, R122, -0x10, R0.reuse ;  /* 0xfffffff07a027824 */ /* 0x100fe200078e0200 */
[----:B------:R-:W-:Y:S01]  /*a030*/  F2FP.F16.F32.PACK_AB R7, R16, R15 ;  /* 0x0000000f1007723e */ /* 0x000fe200000000ff */
[----:B------:R-:W-:Y:S01]  /*a040*/  IMAD R0, R121, -0x10, R0 ;  /* 0xfffffff079007824 */ /* 0x000fe200078e0200 */
[----:B------:R-:W-:Y:S01]  /*a050*/  F2FP.F16.F32.PACK_AB R8, R18, R17 ;  /* 0x000000111208723e */ /* 0x000fe200000000ff */
[----:B------:R-:W-:Y:S01]  /*a060*/  IMAD R3, R119, 0x10, R2 ;  /* 0x0000001077037824 */ /* 0x000fe200078e0202 */
[----:B------:R-:W-:Y:S01]  /*a070*/  F2FP.F16.F32.PACK_AB R9, R20, R19 ;  /* 0x000000131409723e */ /* 0x000fe200000000ff */
[----:B------:R1:W-:Y:S01]  /*a080*/  STS.128 [R2+0x10], R4 ;  /* 0x0000100402007388 */ /* 0x0003e20000000c00 */
[----:B------:R-:W-:Y:S02]  /*a090*/  F2FP.F16.F32.PACK_AB R10, R22, R21 ;  /* 0x00000015160a723e */ /* 0x000fe400000000ff */
[----:B------:R-:W-:Y:S02]  /*a0a0*/  F2FP.F16.F32.PACK_AB R11, R24, R23 ;  /* 0x00000017180b723e */ /* 0x000fe400000000ff */
[----:B------:R-:W-:Y:S02]  /*a0b0*/  F2FP.F16.F32.PACK_AB R12, R26, R25 ;  /* 0x000000191a0c723e */ /* 0x000fe400000000ff */
[----:B------:R-:W-:Y:S01]  /*a0c0*/  F2FP.F16.F32.PACK_AB R13, R28, R27 ;  /* 0x0000001b1c0d723e */ /* 0x000fe200000000ff */
[----:B------:R1:W-:Y:S01]  /*a0d0*/  STS.128 [R0+0x20], R8 ;  /* 0x0000200800007388 */ /* 0x0003e20000000c00 */
[----:B------:R-:W-:Y:S02]  /*a0e0*/  F2FP.F16.F32.PACK_AB R14, R30, R29 ;  /* 0x0000001d1e0e723e */ /* 0x000fe400000000ff */
[----:B------:R-:W-:Y:S02]  /*a0f0*/  F2FP.F16.F32.PACK_AB R15, R32, R31 ;  /* 0x0000001f200f723e */ /* 0x000fe400000000ff */
[----:B------:R-:W-:Y:S03]  /*a100*/  ISETP.NE.AND P0, PT, R123, RZ, PT ;  /* 0x000000ff7b00720c */ /* 0x000fe60003f05270 */
[----:B------:R1:W-:Y:S01]  /*a110*/  STS.128 [R3+0x10], R12 ;  /* 0x0000100c03007388 */ /* 0x0003e20000000c00 */
[----:B------:R-:W-:Y:S01]  /*a120*/  @!PT LDS RZ, [RZ] ;  /* 0x00000000fffff984 */ /* 0x000fe20000000800 */
[----:B------:R-:W-:Y:S01]  /*a130*/  @!PT LDS RZ, [RZ] ;  /* 0x00000000fffff984 */ /* 0x000fe20000000800 */
[----:B------:R-:W-:Y:S01]  /*a140*/  @!PT LDS RZ, [RZ] ;  /* 0x00000000fffff984 */ /* 0x000fe20000000800 */
[----:B------:R-:W-:Y:S01]  /*a150*/  @!PT LDS RZ, [RZ] ;  /* 0x00000000fffff984 */ /* 0x000fe20000000800 */
[----:B------:R2:W-:Y:S06]  /*a160*/  MEMBAR.ALL.CTA ;  /* 0x0000000000007992 */ /* 0x0005ec0000008000 */
[----:B--2---:R-:W2:Y:S02]  /*a170*/  FENCE.VIEW.ASYNC.S ;  /* 0x00000000000073c6 */ /* 0x004ea40000000000 */
[----:B--2---:R-:W-:Y:S06]  /*a180*/  BAR.SYNC.DEFER_BLOCKING 0x1, 0x80 ;  /* 0x0042000000007b1d */ /* 0x004fec0000010000 */
[----:B------:R-:W-:Y:S05]  /*a190*/  @P0 BRA `(.L_x_221) ;  /* 0x0000000000680947 */ /* 0x000fea0003800000 */
[----:B------:R-:W-:Y:S01]  /*a1a0*/  UIADD3 UR10, UP0, UPT, UR46, 0x680, URZ ;  /* 0x000006802e0a7890 */ /* 0x000fe2000ff1e0ff */
[----:B------:R-:W-:Y:S01]  /*a1b0*/  R2UR UR6, R105 ;  /* 0x00000000690672ca */ /* 0x000fe200000e0000 */
[----:B------:R-:W-:Y:S01]  /*a1c0*/  UIADD3 UR9, UPT, UPT, UR41, UR8, URZ ;  /* 0x0000000829097290 */ /* 0x000fe2000fffe0ff */
[----:B------:R-:W-:Y:S01]  /*a1d0*/  PLOP3.LUT P0, PT, PT, PT, PT, 0x80, 0x8 ;  /* 0x000000000008781c */ /* 0x000fe20003f0f070 */
[----:B------:R-:W-:Y:S01]  /*a1e0*/  UIADD3.X UR11, UPT, UPT, URZ, UR47, URZ, UP0, !UPT ;  /* 0x0000002fff0b7290 */ /* 0x000fe200087fe4ff */
[----:B-1----:R-:W-:Y:S01]  /*a1f0*/  IMAD.IADD R0, R103, 0x1, R37 ;  /* 0x0000000167007824 */ /* 0x002fe200078e0225 */
[----:B------:R-:W-:Y:S11]  /*a200*/  UIADD3 UR4, UPT, UPT, UR9, 0x200, URZ ;  /* 0x0000020009047890 */ /* 0x000ff6000fffe0ff */
[----:B------:R-:W-:Y:S01]  /*a210*/  @!UPT UIADD3 URZ, UPT, UPT, URZ, URZ, URZ ;  /* 0x000000fffffff290 */ /* 0x000fe2000fffe0ff */
.L_x_222:
[----:B------:R-:W-:Y:S02]  /*a220*/  PLOP3.LUT P1, PT, P1, P0, PT, 0xf2, 0x2f ;  /* 0x00000000002f781c */ /* 0x000fe40000f21e72 */
[----:B------:R-:W-:Y:S01]  /*a230*/  @P0 R2UR P1, UR5, R0 ;  /* 0x00000000000502ca */ /* 0x000fe20000020000 */
[----:B------:R-:W-:Y:S07]  /*a240*/  UMOV UR7, UR36 ;  /* 0x0000002400077c82 */ /* 0x000fee0008000000 */
[----:B------:R-:W-:Y:S05]  /*a250*/  @P0 PLOP3.LUT P0, PT, P1, PT, PT, 0x80, 0x8 ;  /* 0x000000000008081c */ /* 0x000fea0000f0f070 */
[----:B------:R1:W-:Y:S08]  /*a260*/  UTMASTG.3D [UR4], [UR10] ;  /* 0x000000040a0073b5 */ /* 0x0003f00008010000 */
[----:B-1----:R-:W-:Y:S05]  /*a270*/  @P0 BRA.U.ANY `(.L_x_222) ;  /* 0xfffffffd00e80947 */ /* 0x002fea000393ffff */
[----:B------:R-:W-:Y:S01]  /*a280*/  R2UR UR6, R105 ;  /* 0x00000000690672ca */ /* 0x000fe200000e0000 */
[----:B------:R-:W-:Y:S01]  /*a290*/  UIADD3 UR4, UPT, UPT, UR9, 0x1200, URZ ;  /* 0x0000120009047890 */ /* 0x000fe2000fffe0ff */
[----:B------:R-:W-:Y:S01]  /*a2a0*/  PLOP3.LUT P0, PT, PT, PT, PT, 0x80, 0x8 ;  /* 0x000000000008781c */ /* 0x000fe20003f0f070 */
[----:B------:R-:W-:Y:S11]  /*a2b0*/  VIADD R0, R0, 0x80 ;  /* 0x0000008000007836 */ /* 0x000ff60000000000 */
[----:B------:R-:W-:Y:S01]  /*a2c0*/  @!UPT UIADD3 URZ, UPT, UPT, URZ, URZ, URZ ;  /* 0x000000fffffff290 */ /* 0x000fe2000fffe0ff */
.L_x_223:
[----:B------:R-:W-:Y:S02]  /*a2d0*/  PLOP3.LUT P1, PT, P1, P0, PT, 0xf2, 0x2f ;  /* 0x00000000002f781c */ /* 0x000fe40000f21e72 */
[----:B------:R-:W-:Y:S01]  /*a2e0*/  @P0 R2UR P1, UR5, R0 ;  /* 0x00000000000502ca */ /* 0x000fe20000020000 */
[----:B------:R-:W-:Y:S07]  /*a2f0*/  UMOV UR7, UR36 ;  /* 0x0000002400077c82 */ /* 0x000fee0008000000 */
[----:B------:R-:W-:Y:S05]  /*a300*/  @P0 PLOP3.LUT P0, PT, P1, PT, PT, 0x80, 0x8 ;  /* 0x000000000008081c */ /* 0x000fea0000f0f070 */
[----:B------:R1:W-:Y:S08]  /*a310*/  UTMASTG.3D [UR4], [UR10] ;  /* 0x000000040a0073b5 */ /* 0x0003f00008010000 */
[----:B-1----:R-:W-:Y:S05]  /*a320*/  @P0 BRA.U.ANY `(.L_x_223) ;  /* 0xfffffffd00e80947 */ /* 0x002fea000393ffff */
[----:B------:R0:W-:Y:S02]  /*a330*/  UTMACMDFLUSH ;  /* 0x00000000000079b7 */ /* 0x0001e40000000000 */
.L_x_221:
[----:B------:R-:W-:Y:S05]  /*a340*/  BSYNC.RECONVERGENT B0 ;  /* 0x0000000000007941 */ /* 0x000fea0003800200 */
.L_x_220:
[----:B------:R-:W-:Y:S01]  /*a350*/  UIADD3 UR43, UPT, UPT, UR43, 0x1, URZ ;  /* 0x000000012b2b7890 */ /* 0x000fe2000fffe0ff */
[----:B------:R-:W-:Y:S01]  /*a360*/  ISETP.NE.AND P0, PT, R123, RZ, PT ;  /* 0x000000ff7b00720c */ /* 0x000fe20003f05270 */
[----:B------:R-:W-:Y:S02]  /*a370*/  BSSY.RECONVERGENT B0, `(.L_x_224) ;  /* 0x0000007000007945 */ /* 0x000fe40003800200 */
[----:B------:R-:W-:Y:S04]  /*a380*/  UISETP.NE.AND UP0, UPT, UR43, 0x4, UPT ;  /* 0x000000042b00788c */ /* 0x000fe8000bf05270 */
[----:B------:R-:W-:Y:S02]  /*a390*/  USEL UR4, URZ, 0x1, UP0 ;  /* 0x00000001ff047887 */ /* 0x000fe40008000000 */
[----:B------:R-:W-:Y:S02]  /*a3a0*/  USEL UR43, UR43, URZ, UP0 ;  /* 0x000000ff2b2b7287 */ /* 0x000fe40008000000 */
[----:B------:R-:W-:Y:S02]  /*a3b0*/  ULOP3.LUT UR44, UR44, UR4, URZ, 0x3c, !UPT ;  /* 0x000000042c2c7292 */ /* 0x000fe4000f8e3cff */
[----:B------:R-:W-:Y:S10]  /*a3c0*/  @P0 BRA `(.L_x_225) ;  /* 0x0000000000040947 */ /* 0x000ff40003800000 */
[----:B------:R-:W-:Y:S04]  /*a3d0*/  DEPBAR.LE SB0, 0x1 ;  /* 0x000080400000791a */ /* 0x000fe80000000000 */
.L_x_225:
[----:B------:R-:W-:Y:S05]  /*a3e0*/  BSYNC.RECONVERGENT B0 ;  /* 0x0000000000007941 */ /* 0x000fea0003800200 */
.L_x_224:
[----:B------:R-:W-:Y:S01]  /*a3f0*/  BAR.SYNC.DEFER_BLOCKING 0x1, 0x80 ;  /* 0x0042000000007b1d */ /* 0x000fe20000010000 */
[----:B------:R-:W-:Y:S01]  /*a400*/  ISETP.NE.AND P3, PT, R127, RZ, PT ;  /* 0x000000ff7f00720c */ /* 0x000fe20003f65270 */
[----:B------:R-:W-:Y:S05]  /*a410*/  VIADD R110, R110, 0x1 ;  /* 0x000000016e6e7836 */ /* 0x000fea0000000000 */
[----:B------:R-:W-:Y:S01]  /*a420*/  ISETP.GE.U32.AND P0, PT, R110, 0x2, PT ;  /* 0x000000026e00780c */ /* 0x000fe20003f06070 */
[----:B------:R-:W-:Y:S11]  /*a430*/  BSSY.RECONVERGENT B0, `(.L_x_226) ;  /* 0x000000b000007945 */ /* 0x000ff60003800200 */
[----:B------:R-:W-:Y:S01]  /*a440*/  @!UPT UIADD3 URZ, UPT, UPT, URZ, URZ, URZ ;  /* 0x000000fffffff290 */ /* 0x000fe2000fffe0ff */
[----:B------:R-:W-:Y:S05]  /*a450*/  @!P0 BRA `(.L_x_227) ;  /* 0x0000000000208947 */ /* 0x000fea0003800000 */
[C---:B-1----:R-:W-:Y:S01]  /*a460*/  @!P3 LEA R2, R116.reuse, UR41, 0x3 ;  /* 0x000000297402bc11 */ /* 0x042fe2000f8e18ff */
[----:B------:R-:W-:Y:S02]  /*a470*/  IMAD.U32 R0, RZ, RZ, UR37 ;  /* 0x00000025ff007e24 */ /* 0x000fe4000f8e00ff */
[----:B------:R-:W-:Y:S02]  /*a480*/  VIADD R116, R116, 0x1 ;  /* 0x0000000174747836 */ /* 0x000fe40000000000 */
[----:B------:R-:W-:Y:S03]  /*a490*/  @!P3 VIADD R2, R2, 0xa0 ;  /* 0x000000a00202b836 */ /* 0x000fe60000000000 */
[----:B------:R-:W-:Y:S02]  /*a4a0*/  ISETP.NE.AND P0, PT, R116, 0x4, PT ;  /* 0x000000047400780c */ /* 0x000fe40003f05270 */
[----:B------:R-:W-:Y:S02]  /*a4b0*/  @!P3 PRMT R0, R0, 0x654, R2 ;  /* 0x000006540000b816 */ /* 0x000fe40000000002 */
[----:B------:R-:W-:Y:S02]  /*a4c0*/  SEL R116, R116, RZ, P0 ;  /* 0x000000ff74747207 */ /* 0x000fe40000000000 */
[----:B------:R2:W-:Y:S07]  /*a4d0*/  @!P3 SYNCS.ARRIVE.TRANS64.RED.A1T0 RZ, [R0+URZ], RZ ;  /* 0x000000ff00ffb9a7 */ /* 0x0005ee00081004ff */
.L_x_227:
[----:B------:R-:W-:Y:S05]  /*a4e0*/  BSYNC.RECONVERGENT B0 ;  /* 0x0000000000007941 */ /* 0x000fea0003800200 */
.L_x_226:
[C---:B------:R-:W-:Y:S01]  /*a4f0*/  ISETP.EQ.OR P2, PT, R39.reuse, 0x3, P3 ;  /* 0x000000032700780c */ /* 0x040fe20001f42670 */
[----:B------:R-:W-:Y:S01]  /*a500*/  VIADD R39, R39, 0x1 ;  /* 0x0000000127277836 */ /* 0x000fe20000000000 */
[----:B------:R-:W-:Y:S04]  /*a510*/  SEL R111, R111, 0x1, P3 ;  /* 0x000000016f6f7807 */ /* 0x000fe80001800000 */
[----:B------:R-:W-:Y:S07]  /*a520*/  ISETP.NE.AND P0, PT, R39, 0x4, PT ;  /* 0x000000042700780c */ /* 0x000fee0003f05270 */
[----:B-1----:R-:W-:Y:S02]  /*a530*/  @!P2 LEA R2, R109, UR41, 0x3 ;  /* 0x000000296d02ac11 */ /* 0x002fe4000f8e18ff */
[----:B--2---:R-:W-:Y:S04]  /*a540*/  @!P2 SHF.L.U32 R0, R112, 0x1f, RZ ;  /* 0x0000001f7000a819 */ /* 0x004fe800000006ff */
[----:B------:R-:W1:Y:S02]  /*a550*/  @!P2 SYNCS.PHASECHK.TRANS64.TRYWAIT P1, [R2+URZ+0x80], R0 ;  /* 0x000080000200a5a7 */ /* 0x000e6400080211ff */
[----:B-1----:R-:W-:Y:S01]  /*a560*/  @!P2 SEL R111, RZ, 0x1, !P1 ;  /* 0x00000001ff6fa807 */ /* 0x002fe20004800000 */
[----:B------:R-:W-:Y:S06]  /*a570*/  @P0 BRA `(.L_x_228) ;  /* 0xffffffbc00dc0947 */ /* 0x000fec000383ffff */
[----:B------:R-:W-:Y:S01]  /*a580*/  ISETP.NE.AND P3, PT, R126, RZ, PT ;  /* 0x000000ff7e00720c */ /* 0x000fe20003f65270 */
[----:B------:R-:W-:Y:S01]  /*a590*/  UIADD3 UR42, UPT, UPT, UR42, 0x4, URZ ;  /* 0x000000042a2a7890 */ /* 0x000fe2000fffe0ff */
[----:B------:R-:W-:Y:S01]  /*a5a0*/  ISETP.NE.AND P0, PT, R106, 0x2, PT ;  /* 0x000000026a00780c */ /* 0x000fe20003f05270 */
[----:B------:R-:W-:Y:S02]  /*a5b0*/  IMAD.IADD R22, R113, 0x1, R83 ;  /* 0x0000000171167824 */ /* 0x000fe400078e0253 */
[----:B------:R-:W-:Y:S01]  /*a5c0*/  IMAD.IADD R23, R114, 0x1, R100 ;  /* 0x0000000172177824 */ /* 0x000fe200078e0264 */
[----:B------:R-:W-:Y:S02]  /*a5d0*/  SEL R0, RZ, 0x1, P0 ;  /* 0x00000001ff007807 */ /* 0x000fe40000000000 */
[----:B------:R-:W-:Y:S02]  /*a5e0*/  SEL R106, R106, RZ, P0 ;  /* 0x000000ff6a6a7207 */ /* 0x000fe40000000000 */
[----:B------:R-:W-:-:S03]  /*a5f0*/  LOP3.LUT R117, R117, R0, RZ, 0x3c, !PT ;  /* 0x0000000075757212 */ /* 0x000fc600078e3cff */
[----:B------:R-:W-:Y:S01]  /*a600*/  @P3 R2UR UR36, R115 ;  /* 0x00000000732432ca */ /* 0x000fe200000e0000 */
[----:B------:R-:W-:-:S14]  /*a610*/  @P3 BRA `(.L_x_229) ;  /* 0xffffffb0006c3947 */ /* 0x000fdc000383ffff */
[----:B------:R-:W-:-:S09]  /*a620*/  UISETP.NE.AND UP0, UPT, UR45, URZ, UPT ;  /* 0x000000ff2d00728c */ /* 0x000fd2000bf05270 */
[----:B------:R-:W-:Y:S05]  /*a630*/  BRA.U !UP0, `(.L_x_230) ;  /* 0x0000000108487547 */ /* 0x000fea000b800000 */
[----:B------:R-:W1:Y:S02]  /*a640*/  LDCU.64 UR4, c[0x0][0x890] ;  /* 0x00011200ff0477ac */ /* 0x000e640008000a00 */
[----:B-1----:R-:W-:-:S04]  /*a650*/  UISETP.NE.U32.AND UP0, UPT, UR4, URZ, UPT ;  /* 0x000000ff0400728c */ /* 0x002fc8000bf05070 */
[----:B------:R-:W-:-:S09]  /*a660*/  UISETP.NE.AND.EX UP0, UPT, UR5, URZ, UPT, UP0 ;  /* 0x000000ff0500728c */ /* 0x000fd2000bf05300 */
[----:B------:R-:W-:Y:S05]  /*a670*/  BRA.U UP0, `(.L_x_231) ;  /* 0x00000001000c7547 */ /* 0x000fea000b800000 */
[----:B------:R-:W-:-:S13]  /*a680*/  FSETP.NEU.AND P0, PT, R63, RZ, PT ;  /* 0x000000ff3f00720b */ /* 0x000fda0003f0d000 */
[----:B------:R-:W-:Y:S05]  /*a690*/  @!P0 EXIT ;  /* 0x000000000000894d */ /* 0x000fea0003800000 */
[----:B------:R-:W-:Y:S05]  /*a6a0*/  BRA `(.L_x_230) ;  /* 0x00000000002c7947 */ /* 0x000fea0003800000 */
.L_x_231:
[----:B------:R-:W-:Y:S01]  /*a6b0*/  ISETP.NE.AND P0, PT, R102, RZ, PT ;  /* 0x000000ff6600720c */ /* 0x000fe20003f05270 */
[----:B------:R-:W-:-:S12]  /*a6c0*/  BSSY.RECONVERGENT B0, `(.L_x_230) ;  /* 0x0000009000007945 */ /* 0x000fd80003800200 */
[----:B------:R-:W-:Y:S05]  /*a6d0*/  @P0 BRA `(.L_x_232) ;  /* 0x0000000000140947 */ /* 0x000fea0003800000 */
[----:B------:R-:W1:Y:S02]  /*a6e0*/  LDCU.64 UR4, c[0x0][0x888] ;  /* 0x00011100ff0477ac */ /* 0x000e640008000a00 */
[----:B-1----:R-:W-:-:S04]  /*a6f0*/  ISETP.NE.U32.AND P0, PT, RZ, UR4, PT ;  /* 0x00000004ff007c0c */ /* 0x002fc8000bf05070 */
[----:B------:R-:W-:-:S13]  /*a700*/  ISETP.NE.AND.EX P0, PT, RZ, UR5, PT, P0 ;  /* 0x00000005ff007c0c */ /* 0x000fda000bf05300 */
[----:B------:R-:W-:Y:S05]  /*a710*/  @!P0 EXIT ;  /* 0x000000000000894d */ /* 0x000fea0003800000 */
[----:B------:R-:W-:Y:S05]  /*a720*/  BRA `(.L_x_233) ;  /* 0x0000000000087947 */ /* 0x000fea0003800000 */
.L_x_232:
[----:B------:R-:W-:-:S13]  /*a730*/  FSETP.NEU.AND P0, PT, R63, RZ, PT ;  /* 0x000000ff3f00720b */ /* 0x000fda0003f0d000 */
[----:B------:R-:W-:Y:S05]  /*a740*/  @!P0 EXIT ;  /* 0x000000000000894d */ /* 0x000fea0003800000 */
.L_x_233:
[----:B------:R-:W-:Y:S05]  /*a750*/  BSYNC.RECONVERGENT B0 ;  /* 0x0000000000007941 */ /* 0x000fea0003800200 */
.L_x_230:
[----:B------:R-:W-:Y:S01]  /*a760*/  LEA R2, R116, UR41, 0x3 ;  /* 0x0000002974027c11 */ /* 0x000fe2000f8e18ff */
[----:B------:R-:W-:Y:S01]  /*a770*/  IMAD.U32 R0, RZ, RZ, UR37 ;  /* 0x00000025ff007e24 */ /* 0x000fe2000f8e00ff */
[----:B------:R-:W-:-:S04]  /*a780*/  DEPBAR.LE SB0, 0x0 ;  /* 0x000080000000791a */ /* 0x000fc80000000000 */
[----:B------:R-:W-:-:S05]  /*a790*/  VIADD R2, R2, 0xa0 ;  /* 0x000000a002027836 */ /* 0x000fca0000000000 */
[----:B------:R-:W-:-:S04]  /*a7a0*/  PRMT R0, R0, 0x654, R2 ;  /* 0x0000065400007816 */ /* 0x000fc80000000002 */
[----:B------:R-:W-:Y:S01]  /*a7b0*/  SYNCS.ARRIVE.TRANS64.RED.A1T0 RZ, [R0+URZ], RZ ;  /* 0x000000ff00ff79a7 */ /* 0x000fe200081004ff */
[----:B------:R-:W-:Y:S05]  /*a7c0*/  EXIT ;  /* 0x000000000000794d */ /* 0x000fea0003800000 */
.L_x_24:
[----:B--2---:R2:W4:Y:S02]  /*a7d0*/  SYNCS.PHASECHK.TRANS64.TRYWAIT P0, [R2+URZ+0x140], R3 ;  /* 0x00014003020075a7 */ /* 0x00452400080011ff */
[----:B----4-:R-:W-:Y:S05]  /*a7e0*/  @!P0 NANOSLEEP.SYNCS 0x989680 ;  /* 0x009896800000895d */ /* 0x010fea0003900000 */
[----:B------:R-:W4:Y:S02]  /*a7f0*/  @!P0 SYNCS.PHASECHK.TRANS64 P0, [R2+URZ+0x140], R3 ;  /* 0x00014003020085a7 */ /* 0x000f2400080010ff */
[----:B----4-:R-:W-:Y:S05]  /*a800*/  @!P0 BRA `(.L_x_24) ;  /* 0xfffffffc00f08947 */ /* 0x010fea000383ffff */
[----:B------:R-:W-:Y:S05]  /*a810*/  BRA `(.L_x_234) ;  /* 0xffffff7000087947 */ /* 0x000fea000383ffff */
.L_x_27:
[----:B------:R-:W-:-:S07]  /*a820*/  MOV R2, UR33 ;  /* 0x0000002100027c02 */ /* 0x000fce0008000f00 */
.L_x_235:
[----:B-1----:R1:W2:Y:S02]  /*a830*/  SYNCS.PHASECHK.TRANS64.TRYWAIT P0, [R2+URZ+0x40], R4 ;  /* 0x00004004020075a7 */ /* 0x0022a400080011ff */
[----:B--2---:R-:W-:Y:S05]  /*a840*/  @!P0 NANOSLEEP.SYNCS 0x989680 ;  /* 0x009896800000895d */ /* 0x004fea0003900000 */
[----:B------:R-:W2:Y:S02]  /*a850*/  @!P0 SYNCS.PHASECHK.TRANS64 P0, [R2+URZ+0x40], R4 ;  /* 0x00004004020085a7 */ /* 0x000ea400080010ff */
[----:B--2---:R-:W-:Y:S05]  /*a860*/  @!P0 BRA `(.L_x_235) ;  /* 0xfffffffc00f08947 */ /* 0x004fea000383ffff */
[----:B------:R-:W-:Y:S05]  /*a870*/  BRA `(.L_x_26) ;  /* 0xffffff7000707947 */ /* 0x000fea000383ffff */
.L_x_34:
[----:B-1----:R-:W-:-:S07]  /*a880*/  MOV R2, UR17 ;  /* 0x0000001100027c02 */ /* 0x002fce0008000f00 */
.L_x_236:
[----:B-1----:R1:W2:Y:S02]  /*a890*/  SYNCS.PHASECHK.TRANS64.TRYWAIT P0, [R2+URZ+0x40], R4 ;  /* 0x00004004020075a7 */ /* 0x0022a400080011ff */
[----:B--2---:R-:W-:Y:S05]  /*a8a0*/  @!P0 NANOSLEEP.SYNCS 0x989680 ;  /* 0x009896800000895d */ /* 0x004fea0003900000 */
[----:B------:R-:W2:Y:S02]  /*a8b0*/  @!P0 SYNCS.PHASECHK.TRANS64 P0, [R2+URZ+0x40], R4 ;  /* 0x00004004020085a7 */ /* 0x000ea400080010ff */
[----:B--2---:R-:W-:Y:S05]  /*a8c0*/  @!P0 BRA `(.L_x_236) ;  /* 0xfffffffc00f08947 */ /* 0x004fea000383ffff */
[----:B------:R-:W-:Y:S05]  /*a8d0*/  BRA `(.L_x_33) ;  /* 0xffffff7400307947 */ /* 0x000fea000383ffff */
.L_x_39:
[----:B-1----:R1:W2:Y:S02]  /*a8e0*/  SYNCS.PHASECHK.TRANS64.TRYWAIT P0, [R2+URZ+0xd0], R3 ;  /* 0x0000d003020075a7 */ /* 0x0022a400080011ff */
[----:B--2---:R-:W-:Y:S05]  /*a8f0*/  @!P0 NANOSLEEP.SYNCS 0x989680 ;  /* 0x009896800000895d */ /* 0x004fea0003900000 */
[----:B------:R-:W2:Y:S02]  /*a900*/  @!P0 SYNCS.PHASECHK.TRANS64 P0, [R2+URZ+0xd0], R3 ;  /* 0x0000d003020085a7 */ /* 0x000ea400080010ff */
[----:B--2---:R-:W-:Y:S05]  /*a910*/  @!P0 BRA `(.L_x_39) ;  /* 0xfffffffc00f08947 */ /* 0x004fea000383ffff */
[----:B------:R-:W-:Y:S05]  /*a920*/  BRA `(.L_x_237) ;  /* 0xffffff7400d47947 */ /* 0x000fea000383ffff */
.L_x_43:
[----:B---3--:R-:W-:-:S07]  /*a930*/  MOV R0, UR4 ;  /* 0x0000000400007c02 */ /* 0x008fce0008000f00 */
.L_x_238:
[----:B-1----:R1:W2:Y:S02]  /*a940*/  SYNCS.PHASECHK.TRANS64.TRYWAIT P0, [R0+URZ], R2 ;  /* 0x00000002000075a7 */ /* 0x0022a400080011ff */
[----:B--2---:R-:W-:Y:S05]  /*a950*/  @!P0 NANOSLEEP.SYNCS 0x989680 ;  /* 0x009896800000895d */ /* 0x004fea0003900000 */
[----:B------:R-:W2:Y:S02]  /*a960*/  @!P0 SYNCS.PHASECHK.TRANS64 P0, [R0+URZ], R2 ;  /* 0x00000002000085a7 */ /* 0x000ea400080010ff */
[----:B--2---:R-:W-:Y:S05]  /*a970*/  @!P0 BRA `(.L_x_238) ;  /* 0xfffffffc00f08947 */ /* 0x004fea000383ffff */
[----:B------:R-:W-:Y:S05]  /*a980*/  BRA `(.L_x_239) ;  /* 0xffffff7c00447947 */ /* 0x000fea000383ffff */
.L_x_44:
[----:B---3--:R-:W-:-:S07]  /*a990*/  MOV R0, UR4 ;  /* 0x0000000400007c02 */ /* 0x008fce0008000f00 */
.L_x_240:
[----:B-1----:R1:W2:Y:S02]  /*a9a0*/  SYNCS.PHASECHK.TRANS64.TRYWAIT P0, [R0+URZ], R3 ;  /* 0x00000003000075a7 */ /* 0x0022a400080011ff */
[----:B--2---:R-:W-:Y:S05]  /*a9b0*/  @!P0 NANOSLEEP.SYNCS 0x989680 ;  /* 0x009896800000895d */ /* 0x004fea0003900000 */
[----:B------:R-:W2:Y:S02]  /*a9c0*/  @!P0 SYNCS.PHASECHK.TRANS64 P0, [R0+URZ], R3 ;  /* 0x00000003000085a7 */ /* 0x000ea400080010ff */
[----:B--2---:R-:W-:Y:S05]  /*a9d0*/  @!P0 BRA `(.L_x_240) ;  /* 0xfffffffc00f08947 */ /* 0x004fea000383ffff */
[----:B------:R-:W-:Y:S05]  /*a9e0*/  BRA `(.L_x_241) ;  /* 0xffffff7c00507947 */ /* 0x000fea000383ffff */
.L_x_45:
[----:B---3--:R-:W-:-:S07]  /*a9f0*/  MOV R0, UR4 ;  /* 0x0000000400007c02 */ /* 0x008fce0008000f00 */
.L_x_242:
[----:B-1----:R1:W2:Y:S02]  /*aa00*/  SYNCS.PHASECHK.TRANS64.TRYWAIT P0, [R0+URZ], R3 ;  /* 0x00000003000075a7 */ /* 0x0022a400080011ff */
[----:B--2---:R-:W-:Y:S05]  /*aa10*/  @!P0 NANOSLEEP.SYNCS 0x989680 ;  /* 0x009896800000895d */ /* 0x004fea0003900000 */
[----:B------:R-:W2:Y:S02]  /*aa20*/  @!P0 SYNCS.PHASECHK.TRANS64 P0, [R0+URZ], R3 ;  /* 0x00000003000085a7 */ /* 0x000ea400080010ff */
[----:B--2---:R-:W-:Y:S05]  /*aa30*/  @!P0 BRA `(.L_x_242) ;  /* 0xfffffffc00f08947 */ /* 0x004fea000383ffff */
[----:B------:R-:W-:Y:S05]  /*aa40*/  BRA `(.L_x_243) ;  /* 0xffffff7c005c7947 */ /* 0x000fea000383ffff */
.L_x_46:
[----:B---3--:R-:W-:-:S07]  /*aa50*/  MOV R0, UR4 ;  /* 0x0000000400007c02 */ /* 0x008fce0008000f00 */
.L_x_244:
[----:B-1----:R1:W2:Y:S02]  /*aa60*/  SYNCS.PHASECHK.TRANS64.TRYWAIT P0, [R0+URZ], R3 ;  /* 0x00000003000075a7 */ /* 0x0022a400080011ff */
[----:B--2---:R-:W-:Y:S05]  /*aa70*/  @!P0 NANOSLEEP.SYNCS 0x989680 ;  /* 0x009896800000895d */ /* 0x004fea0003900000 */
[----:B------:R-:W2:Y:S02]  /*aa80*/  @!P0 SYNCS.PHASECHK.TRANS64 P0, [R0+URZ], R3 ;  /* 0x00000003000085a7 */ /* 0x000ea400080010ff */
[----:B--2---:R-:W-:Y:S05]  /*aa90*/  @!P0 BRA `(.L_x_244) ;  /* 0xfffffffc00f08947 */ /* 0x004fea000383ffff */
[----:B------:R-:W-:Y:S05]  /*aaa0*/  BRA `(.L_x_245) ;  /* 0xffffff7c00687947 */ /* 0x000fea000383ffff */
.L_x_47:
[----:B---3--:R-:W-:-:S07]  /*aab0*/  MOV R0, UR4 ;  /* 0x0000000400007c02 */ /* 0x008fce0008000f00 */
.L_x_246:
[----:B-1----:R1:W2:Y:S02]  /*aac0*/  SYNCS.PHASECHK.TRANS64.TRYWAIT P0, [R0+URZ], R3 ;  /* 0x00000003000075a7 */ /* 0x0022a400080011ff */
[----:B--2---:R-:W-:Y:S05]  /*aad0*/  @!P0 NANOSLEEP.SYNCS 0x989680 ;  /* 0x009896800000895d */ /* 0x004fea0003900000 */
[----:B------:R-:W2:Y:S02]  /*aae0*/  @!P0 SYNCS.PHASECHK.TRANS64 P0, [R0+URZ], R3 ;  /* 0x00000003000085a7 */ /* 0x000ea400080010ff */
[----:B--2---:R-:W-:Y:S05]  /*aaf0*/  @!P0 BRA `(.L_x_246) ;  /* 0xfffffffc00f08947 */ /* 0x004fea000383ffff */
[----:B------:R-:W-:Y:S05]  /*ab00*/  BRA `(.L_x_247) ;  /* 0xffffff7c00747947 */ /* 0x000fea000383ffff */
.L_x_48:
[----:B---3--:R-:W-:-:S07]  /*ab10*/  MOV R0, UR4 ;  /* 0x0000000400007c02 */ /* 0x008fce0008000f00 */
.L_x_248:
[----:B-1----:R1:W2:Y:S02]  /*ab20*/  SYNCS.PHASECHK.TRANS64.TRYWAIT P0, [R0+URZ], R3 ;  /* 0x00000003000075a7 */ /* 0x0022a400080011ff */
[----:B--2---:R-:W-:Y:S05]  /*ab30*/  @!P0 NANOSLEEP.SYNCS 0x989680 ;  /* 0x009896800000895d */ /* 0x004fea0003900000 */
[----:B------:R-:W2:Y:S02]  /*ab40*/  @!P0 SYNCS.PHASECHK.TRANS64 P0, [R0+URZ], R3 ;  /* 0x00000003000085a7 */ /* 0x000ea400080010ff */
[----:B--2---:R-:W-:Y:S05]  /*ab50*/  @!P0 BRA `(.L_x_248) ;  /* 0xfffffffc00f08947 */ /* 0x004fea000383ffff */
[----:B------:R-:W-:Y:S05]  /*ab60*/  BRA `(.L_x_249) ;  /* 0xffffff7c00807947 */ /* 0x000fea000383ffff */
.L_x_49:
[----:B---3--:R-:W-:-:S07]  /*ab70*/  MOV R0, UR4 ;  /* 0x0000000400007c02 */ /* 0x008fce0008000f00 */
.L_x_250:
[----:B-1----:R1:W2:Y:S02]  /*ab80*/  SYNCS.PHASECHK.TRANS64.TRYWAIT P0, [R0+URZ], R3 ;  /* 0x00000003000075a7 */ /* 0x0022a400080011ff */
[----:B--2---:R-:W-:Y:S05]  /*ab90*/  @!P0 NANOSLEEP.SYNCS 0x989680 ;  /* 0x009896800000895d */ /* 0x004fea0003900000 */
[----:B------:R-:W2:Y:S02]  /*aba0*/  @!P0 SYNCS.PHASECHK.TRANS64 P0, [R0+URZ], R3 ;  /* 0x00000003000085a7 */ /* 0x000ea400080010ff */
[----:B--2---:R-:W-:Y:S05]  /*abb0*/  @!P0 BRA `(.L_x_250) ;  /* 0xfffffffc00f08947 */ /* 0x004fea000383ffff */
[----:B------:R-:W-:Y:S05]  /*abc0*/  BRA `(.L_x_251) ;  /* 0xffffff7c008c7947 */ /* 0x000fea000383ffff */
.L_x_52:
[----:B-1----:R1:W2:Y:S02]  /*abd0*/  SYNCS.PHASECHK.TRANS64.TRYWAIT P0, [R0+URZ+0x130], R4 ;  /* 0x00013004000075a7 */ /* 0x0022a400080011ff */
[----:B--2---:R-:W-:Y:S05]  /*abe0*/  @!P0 NANOSLEEP.SYNCS 0x989680 ;  /* 0x009896800000895d */ /* 0x004fea0003900000 */
[----:B------:R-:W2:Y:S02]  /*abf0*/  @!P0 SYNCS.PHASECHK.TRANS64 P0, [R0+URZ+0x130], R4 ;  /* 0x00013004000085a7 */ /* 0x000ea400080010ff */
[----:B--2---:R-:W-:Y:S05]  /*ac00*/  @!P0 BRA `(.L_x_52) ;  /* 0xfffffffc00f08947 */ /* 0x004fea000383ffff */
[----:B------:R-:W-:Y:S05]  /*ac10*/  BRA `(.L_x_252) ;  /* 0xffffff7c00ec7947 */ /* 0x000fea000383ffff */
.L_x_53:
[----:B------:R-:W-:-:S07]  /*ac20*/  MOV R0, UR5 ;  /* 0x0000000500007c02 */ /* 0x000fce0008000f00 */
.L_x_253:
[----:B-1----:R1:W2:Y:S02]  /*ac30*/  SYNCS.PHASECHK.TRANS64.TRYWAIT P0, [R0+URZ+0xe0], R5 ;  /* 0x0000e005000075a7 */ /* 0x0022a400080011ff */
[----:B--2---:R-:W-:Y:S05]  /*ac40*/  @!P0 NANOSLEEP.SYNCS 0x989680 ;  /* 0x009896800000895d */ /* 0x004fea0003900000 */
[----:B------:R-:W2:Y:S02]  /*ac50*/  @!P0 SYNCS.PHASECHK.TRANS64 P0, [R0+URZ+0xe0], R5 ;  /* 0x0000e005000085a7 */ /* 0x000ea400080010ff */
[----:B--2---:R-:W-:Y:S05]  /*ac60*/  @!P0 BRA `(.L_x_253) ;  /* 0xfffffffc00f08947 */ /* 0x004fea000383ffff */
[----:B------:R-:W-:Y:S05]  /*ac70*/  BRA `(.L_x_254) ;  /* 0xffffff7c00fc7947 */ /* 0x000fea000383ffff */
.L_x_54:
[----:B-1----:R1:W2:Y:S02]  /*ac80*/  SYNCS.PHASECHK.TRANS64.TRYWAIT P1, [R0+URZ+0xd0], R4 ;  /* 0x0000d004000075a7 */ /* 0x0022a400080211ff */
[----:B--2---:R-:W-:Y:S05]  /*ac90*/  @!P1 NANOSLEEP.SYNCS 0x989680 ;  /* 0x009896800000995d */ /* 0x004fea0003900000 */
[----:B------:R-:W2:Y:S02]  /*aca0*/  @!P1 SYNCS.PHASECHK.TRANS64 P1, [R0+URZ+0xd0], R4 ;  /* 0x0000d004000095a7 */ /* 0x000ea400080210ff */
[----:B--2---:R-:W-:Y:S05]  /*acb0*/  @!P1 BRA `(.L_x_54) ;  /* 0xfffffffc00f09947 */ /* 0x004fea000383ffff */
[----:B------:R-:W-:Y:S05]  /*acc0*/  BRA `(.L_x_255) ;  /* 0xffffff80002c7947 */ /* 0x000fea000383ffff */
.L_x_57:
[----:B------:R-:W-:-:S07]  /*acd0*/  MOV R0, UR5 ;  /* 0x0000000500007c02 */ /* 0x000fce0008000f00 */
.L_x_256:
[----:B-1----:R1:W2:Y:S02]  /*ace0*/  SYNCS.PHASECHK.TRANS64.TRYWAIT P0, [R0+URZ+0xe0], R2 ;  /* 0x0000e002000075a7 */ /* 0x0022a400080011ff */
[----:B--2---:R-:W-:Y:S05]  /*acf0*/  @!P0 NANOSLEEP.SYNCS 0x989680 ;  /* 0x009896800000895d */ /* 0x004fea0003900000 */
[----:B------:R-:W2:Y:S02]  /*ad00*/  @!P0 SYNCS.PHASECHK.TRANS64 P0, [R0+URZ+0xe0], R2 ;  /* 0x0000e002000085a7 */ /* 0x000ea400080010ff */
[----:B--2---:R-:W-:Y:S05]  /*ad10*/  @!P0 BRA `(.L_x_256) ;  /* 0xfffffffc00f08947 */ /* 0x004fea000383ffff */
[----:B------:R-:W-:Y:S05]  /*ad20*/  BRA `(.L_x_56) ;  /* 0xffffff8000807947 */ /* 0x000fea000383ffff */
.L_x_66:
[----:B-1----:R-:W-:-:S04]  /*ad30*/  MOV R4, UR6 ;  /* 0x0000000600047c02 */ /* 0x002fc80008000f00 */
[----:B------:R1:W2:Y:S03]  /*ad40*/  SYNCS.PHASECHK.TRANS64.TRYWAIT P0, [R4+URZ+0x8], R5 ;  /* 0x00000805040075a7 */ /* 0x0002a600080011ff */
[----:B--2---:R-:W-:Y:S05]  /*ad50*/  @!P0 NANOSLEEP.SYNCS 0x989680 ;  /* 0x009896800000895d */ /* 0x004fea0003900000 */
[----:B------:R-:W2:Y:S02]  /*ad60*/  @!P0 SYNCS.PHASECHK.TRANS64 P0, [R4+URZ+0x8], R5 ;  /* 0x00000805040085a7 */ /* 0x000ea400080010ff */
[----:B--2---:R-:W-:Y:S05]  /*ad70*/  @!P0 BRA `(.L_x_66) ;  /* 0xfffffffc00ec8947 */ /* 0x004fea000383ffff */
[----:B------:R-:W-:Y:S05]  /*ad80*/  BRA `(.L_x_65) ;  /* 0xffffff8400347947 */ /* 0x000fea000383ffff */
.L_x_68:
[----:B------:R-:W-:Y:S01]  /*ad90*/  BSSY B0, `(.L_x_257) ;  /* 0x0000006000007945 */ /* 0x000fe20003800000 */
[----:B------:R-:W-:-:S07]  /*ada0*/  MOV R15, 0xffffffff ;  /* 0xffffffff000f7802 */ /* 0x000fce0000000f00 */
[----:B-1---5:R-:W-:Y:S05]  /*adb0*/  WARPSYNC.COLLECTIVE R15, `(.L_x_258) ;  /* 0x000000000f0c7348 */ /* 0x022fea0003c00000 */
[----:B------:R-:W-:Y:S02]  /*adc0*/  ELECT P6, UR79, PT ;  /* 0x00000000004f782f */ /* 0x000fe400038c0000 */
[----:B------:R-:W-:Y:S01]  /*add0*/  MOV R14, UR79 ;  /* 0x0000004f000e7c02 */ /* 0x000fe20008000f00 */
[----:B-1---5:R-:W-:Y:S10]  /*ade0*/  ENDCOLLECTIVE ;  /* 0x000000000000791b */ /* 0x022ff40003800000 */
.L_x_258:
[----:B------:R-:W-:Y:S05]  /*adf0*/  BSYNC B0 ;  /* 0x0000000000007941 */ /* 0x000fea0003800000 */
.L_x_257:
[----:B------:R-:W-:Y:S05]  /*ae00*/  BRA `(.L_x_259) ;  /* 0xffffff8400647947 */ /* 0x000fea000383ffff */
.L_x_70:
[----:B-1----:R-:W-:-:S04]  /*ae10*/  MOV R2, UR6 ;  /* 0x0000000600027c02 */ /* 0x002fc80008000f00 */
[----:B------:R1:W2:Y:S03]  /*ae20*/  SYNCS.PHASECHK.TRANS64.TRYWAIT P0, [R2+URZ+0x8], R3 ;  /* 0x00000803020075a7 */ /* 0x0002a600080011ff */
[----:B--2---:R-:W-:Y:S05]  /*ae30*/  @!P0 NANOSLEEP.SYNCS 0x989680 ;  /* 0x009896800000895d */ /* 0x004fea0003900000 */
[----:B------:R-:W2:Y:S02]  /*ae40*/  @!P0 SYNCS.PHASECHK.TRANS64 P0, [R2+URZ+0x8], R3 ;  /* 0x00000803020085a7 */ /* 0x000ea400080010ff */
[----:B--2---:R-:W-:Y:S05]  /*ae50*/  @!P0 BRA `(.L_x_70) ;  /* 0xfffffffc00ec8947 */ /* 0x004fea000383ffff */
[----:B------:R-:W-:Y:S05]  /*ae60*/  BRA `(.L_x_69) ;  /* 0xffffff8400687947 */ /* 0x000fea000383ffff */
.L_x_71:
[----:B-1----:R1:W2:Y:S02]  /*ae70*/  SYNCS.PHASECHK.TRANS64.TRYWAIT P0, [R0+URZ+0xd0], R4 ;  /* 0x0000d004000075a7 */ /* 0x0022a400080011ff */
[----:B--2---:R-:W-:Y:S05]  /*ae80*/  @!P0 NANOSLEEP.SYNCS 0x989680 ;  /* 0x009896800000895d */ /* 0x004fea0003900000 */
[----:B------:R-:W2:Y:S02]  /*ae90*/  @!P0 SYNCS.PHASECHK.TRANS64 P0, [R0+URZ+0xd0], R4 ;  /* 0x0000d004000085a7 */ /* 0x000ea400080010ff */
[----:B--2---:R-:W-:Y:S05]  /*aea0*/  @!P0 BRA `(.L_x_71) ;  /* 0xfffffffc00f08947 */ /* 0x004fea000383ffff */
[----:B------:R-:W-:Y:S05]  /*aeb0*/  BRA `(.L_x_260) ;  /* 0xffffff8800547947 */ /* 0x000fea000383ffff */
.L_x_73:
[----:B------:R-:W-:-:S07]  /*aec0*/  MOV R0, UR9 ;  /* 0x0000000900007c02 */ /* 0x000fce0008000f00 */
.L_x_261:
[----:B-1----:R1:W2:Y:S02]  /*aed0*/  SYNCS.PHASECHK.TRANS64.TRYWAIT P0, [R0+URZ+0x110], R4 ;  /* 0x00011004000075a7 */ /* 0x0022a400080011ff */
[----:B--2---:R-:W-:Y:S05]  /*aee0*/  @!P0 NANOSLEEP.SYNCS 0x989680 ;  /* 0x009896800000895d */ /* 0x004fea0003900000 */
[----:B------:R-:W2:Y:S02]  /*aef0*/  @!P0 SYNCS.PHASECHK.TRANS64 P0, [R0+URZ+0x110], R4 ;  /* 0x00011004000085a7 */ /* 0x000ea400080010ff */
[----:B--2---:R-:W-:Y:S05]  /*af00*/  @!P0 BRA `(.L_x_261) ;  /* 0xfffffffc00f08947 */ /* 0x004fea000383ffff */
[----:B------:R-:W-:Y:S05]  /*af10*/  BRA `(.L_x_262) ;  /* 0xffffff8800a07947 */ /* 0x000fea000383ffff */
.L_x_76:
[----:B------:R-:W-:Y:S07]  /*af20*/  MOV R0, UR8 ;  /* 0x0000000800007c02 */ /* 0x000fee0008000f00 */
.L_x_263:
[----:B-1----:R1:W2:Y:S02]  /*af30*/  SYNCS.PHASECHK.TRANS64.TRYWAIT P0, [R0+URZ], R4 ;  /* 0x00000004000075a7 */ /* 0x0022a400080011ff */
[----:B--2---:R-:W-:Y:S05]  /*af40*/  @!P0 NANOSLEEP.SYNCS 0x989680 ;  /* 0x009896800000895d */ /* 0x004fea0003900000 */
[----:B------:R-:W2:Y:S02]  /*af50*/  @!P0 SYNCS.PHASECHK.TRANS64 P0, [R0+URZ], R4 ;  /* 0x00000004000085a7 */ /* 0x000ea400080010ff */
[----:B--2---:R-:W-:Y:S05]  /*af60*/  @!P0 BRA `(.L_x_263) ;  /* 0xfffffffc00f08947 */ /* 0x004fea000383ffff */
[----:B------:R-:W-:Y:S05]  /*af70*/  BRA `(.L_x_75) ;  /* 0xffffff8800b47947 */ /* 0x000fea000383ffff */
.L_x_80:
[----:B-1----:R-:W-:-:S07]  /*af80*/  MOV R0, UR8 ;  /* 0x0000000800007c02 */ /* 0x002fce0008000f00 */
.L_x_264:
[----:B-1----:R1:W2:Y:S02]  /*af90*/  SYNCS.PHASECHK.TRANS64.TRYWAIT P0, [R0+URZ], R2 ;  /* 0x00000002000075a7 */ /* 0x0022a400080011ff */
[----:B--2---:R-:W-:Y:S05]  /*afa0*/  @!P0 NANOSLEEP.SYNCS 0x989680 ;  /* 0x009896800000895d */ /* 0x004fea0003900000 */
[----:B------:R-:W2:Y:S02]  /*afb0*/  @!P0 SYNCS.PHASECHK.TRANS64 P0, [R0+URZ], R2 ;  /* 0x00000002000085a7 */ /* 0x000ea400080010ff */
[----:B--2---:R-:W-:Y:S05]  /*afc0*/  @!P0 BRA `(.L_x_264) ;  /* 0xfffffffc00f08947 */ /* 0x004fea000383ffff */
[----:B------:R-:W-:Y:S05]  /*afd0*/  BRA `(.L_x_265) ;  /* 0xffffff8c00a87947 */ /* 0x000fea000383ffff */
.L_x_81:
[----:B------:R-:W-:-:S07]  /*afe0*/  MOV R0, UR8 ;  /* 0x0000000800007c02 */ /* 0x000fce0008000f00 */
.L_x_266:
[----:B-1----:R1:W2:Y:S02]  /*aff0*/  SYNCS.PHASECHK.TRANS64.TRYWAIT P0, [R0+URZ], R3 ;  /* 0x00000003000075a7 */ /* 0x0022a400080011ff */
[----:B--2---:R-:W-:Y:S05]  /*b000*/  @!P0 NANOSLEEP.SYNCS 0x989680 ;  /* 0x009896800000895d */ /* 0x004fea0003900000 */
[----:B------:R-:W2:Y:S02]  /*b010*/  @!P0 SYNCS.PHASECHK.TRANS64 P0, [R0+URZ], R3 ;  /* 0x00000003000085a7 */ /* 0x000ea400080010ff */
[----:B--2---:R-:W-:Y:S05]  /*b020*/  @!P0 BRA `(.L_x_266) ;  /* 0xfffffffc00f08947 */ /* 0x004fea000383ffff */
[----:B------:R-:W-:Y:S05]  /*b030*/  BRA `(.L_x_267) ;  /* 0xffffff8c00b47947 */ /* 0x000fea000383ffff */
.L_x_82:
[----:B------:R-:W-:-:S07]  /*b040*/  MOV R0, UR8 ;  /* 0x0000000800007c02 */ /* 0x000fce0008000f00 */
.L_x_268:
[----:B-1----:R1:W2:Y:S02]  /*b050*/  SYNCS.PHASECHK.TRANS64.TRYWAIT P0, [R0+URZ], R3 ;  /* 0x00000003000075a7 */ /* 0x0022a400080011ff */
[----:B--2---:R-:W-:Y:S05]  /*b060*/  @!P0 NANOSLEEP.SYNCS 0x989680 ;  /* 0x009896800000895d */ /* 0x004fea0003900000 */
[----:B------:R-:W2:Y:S02]  /*b070*/  @!P0 SYNCS.PHASECHK.TRANS64 P0, [R0+URZ], R3 ;  /* 0x00000003000085a7 */ /* 0x000ea400080010ff */
[----:B--2---:R-:W-:Y:S05]  /*b080*/  @!P0 BRA `(.L_x_268) ;  /* 0xfffffffc00f08947 */ /* 0x004fea000383ffff */
[----:B------:R-:W-:Y:S05]  /*b090*/  BRA `(.L_x_269) ;  /* 0xffffff8c00c07947 */ /* 0x000fea000383ffff */
.L_x_85:
[----:B------:R-:W-:-:S07]  /*b0a0*/  MOV R0, UR7 ;  /* 0x0000000700007c02 */ /* 0x000fce0008000f00 */
.L_x_270:
[----:B-1----:R1:W2:Y:S02]  /*b0b0*/  SYNCS.PHASECHK.TRANS64.TRYWAIT P1, [R0+URZ+0x150], R2 ;  /* 0x00015002000075a7 */ /* 0x0022a400080211ff */
[----:B--2---:R-:W-:Y:S05]  /*b0c0*/  @!P1 NANOSLEEP.SYNCS 0x989680 ;  /* 0x009896800000995d */ /* 0x004fea0003900000 */
[----:B------:R-:W2:Y:S02]  /*b0d0*/  @!P1 SYNCS.PHASECHK.TRANS64 P1, [R0+URZ+0x150], R2 ;  /* 0x00015002000095a7 */ /* 0x000ea400080210ff */
[----:B--2---:R-:W-:Y:S05]  /*b0e0*/  @!P1 BRA `(.L_x_270) ;  /* 0xfffffffc00f09947 */ /* 0x004fea000383ffff */
[----:B------:R-:W-:Y:S05]  /*b0f0*/  BRA `(.L_x_271) ;  /* 0xffffff90000c7947 */ /* 0x000fea000383ffff */
.L_x_90:
[----:B--2---:R2:W4:Y:S02]  /*b100*/  SYNCS.PHASECHK.TRANS64.TRYWAIT P0, [R0+URZ+0xd0], R2 ;  /* 0x0000d002000075a7 */ /* 0x00452400080011ff */
[----:B----4-:R-:W-:Y:S05]  /*b110*/  @!P0 NANOSLEEP.SYNCS 0x989680 ;  /* 0x009896800000895d */ /* 0x010fea0003900000 */
[----:B------:R-:W4:Y:S02]  /*b120*/  @!P0 SYNCS.PHASECHK.TRANS64 P0, [R0+URZ+0xd0], R2 ;  /* 0x0000d002000085a7 */ /* 0x000f2400080010ff */
[----:B----4-:R-:W-:Y:S05]  /*b130*/  @!P0 BRA `(.L_x_90) ;  /* 0xfffffffc00f08947 */ /* 0x010fea000383ffff */
[----:B------:R-:W-:Y:S05]  /*b140*/  BRA `(.L_x_272) ;  /* 0xffffff9400207947 */ /* 0x000fea000383ffff */
.L_x_93:
[----:B------:R-:W-:Y:S07]  /*b150*/  MOV R0, UR7 ;  /* 0x0000000700007c02 */ /* 0x000fee0008000f00 */
.L_x_273:
[----:B--2---:R2:W4:Y:S02]  /*b160*/  SYNCS.PHASECHK.TRANS64.TRYWAIT P0, [R0+URZ+0xc8], R2 ;  /* 0x0000c802000075a7 */ /* 0x00452400080011ff */
[----:B----4-:R-:W-:Y:S05]  /*b170*/  @!P0 NANOSLEEP.SYNCS 0x989680 ;  /* 0x009896800000895d */ /* 0x010fea0003900000 */
[----:B------:R-:W4:Y:S02]  /*b180*/  @!P0 SYNCS.PHASECHK.TRANS64 P0, [R0+URZ+0xc8], R2 ;  /* 0x0000c802000085a7 */ /* 0x000f2400080010ff */
[----:B----4-:R-:W-:Y:S05]  /*b190*/  @!P0 BRA `(.L_x_273) ;  /* 0xfffffffc00f08947 */ /* 0x010fea000383ffff */
[----:B------:R-:W-:Y:S05]  /*b1a0*/  BRA `(.L_x_92) ;  /* 0xffffff9800007947 */ /* 0x000fea000383ffff */
.L_x_96:
[----:B------:R-:W-:Y:S07]  /*b1b0*/  MOV R0, UR7 ;  /* 0x0000000700007c02 */ /* 0x000fee0008000f00 */
.L_x_274:
[----:B-1----:R1:W2:Y:S02]  /*b1c0*/  SYNCS.PHASECHK.TRANS64.TRYWAIT P0, [R0+URZ+0xa0], R22 ;  /* 0x0000a016000075a7 */ /* 0x0022a400080011ff */
[----:B--2---:R-:W-:Y:S05]  /*b1d0*/  @!P0 NANOSLEEP.SYNCS 0x989680 ;  /* 0x009896800000895d */ /* 0x004fea0003900000 */
[----:B------:R-:W2:Y:S02]  /*b1e0*/  @!P0 SYNCS.PHASECHK.TRANS64 P0, [R0+URZ+0xa0], R22 ;  /* 0x0000a016000085a7 */ /* 0x000ea400080010ff */
[----:B--2---:R-:W-:Y:S05]  /*b1f0*/  @!P0 BRA `(.L_x_274) ;  /* 0xfffffffc00f08947 */ /* 0x004fea000383ffff */
[----:B------:R-:W-:Y:S05]  /*b200*/  BRA `(.L_x_275) ;  /* 0xffffff9800787947 */ /* 0x000fea000383ffff */
.L_x_97:
[----:B------:R-:W-:Y:S07]  /*b210*/  MOV R0, UR7 ;  /* 0x0000000700007c02 */ /* 0x000fee0008000f00 */
.L_x_276:
[----:B-1----:R1:W2:Y:S02]  /*b220*/  SYNCS.PHASECHK.TRANS64.TRYWAIT P0, [R0+URZ+0xa8], R22 ;  /* 0x0000a816000075a7 */ /* 0x0022a400080011ff */
[----:B--2---:R-:W-:Y:S05]  /*b230*/  @!P0 NANOSLEEP.SYNCS 0x989680 ;  /* 0x009896800000895d */ /* 0x004fea0003900000 */
[----:B------:R-:W2:Y:S02]  /*b240*/  @!P0 SYNCS.PHASECHK.TRANS64 P0, [R0+URZ+0xa8], R22 ;  /* 0x0000a816000085a7 */ /* 0x000ea400080010ff */
[----:B--2---:R-:W-:Y:S05]  /*b250*/  @!P0 BRA `(.L_x_276) ;  /* 0xfffffffc00f08947 */ /* 0x004fea000383ffff */
[----:B------:R-:W-:Y:S05]  /*b260*/  BRA `(.L_x_277) ;  /* 0xffffff9800d07947 */ /* 0x000fea000383ffff */
.L_x_98:
[----:B------:R-:W-:Y:S07]  /*b270*/  MOV R0, UR7 ;  /* 0x0000000700007c02 */ /* 0x000fee0008000f00 */
.L_x_278:
[----:B-1----:R1:W2:Y:S02]  /*b280*/  SYNCS.PHASECHK.TRANS64.TRYWAIT P0, [R0+URZ+0xb0], R22 ;  /* 0x0000b016000075a7 */ /* 0x0022a400080011ff */
[----:B--2---:R-:W-:Y:S05]  /*b290*/  @!P0 NANOSLEEP.SYNCS 0x989680 ;  /* 0x009896800000895d */ /* 0x004fea0003900000 */
[----:B------:R-:W2:Y:S02]  /*b2a0*/  @!P0 SYNCS.PHASECHK.TRANS64 P0, [R0+URZ+0xb0], R22 ;  /* 0x0000b016000085a7 */ /* 0x000ea400080010ff */
[----:B--2---:R-:W-:Y:S05]  /*b2b0*/  @!P0 BRA `(.L_x_278) ;  /* 0xfffffffc00f08947 */ /* 0x004fea000383ffff */
[----:B------:R-:W-:Y:S05]  /*b2c0*/  BRA `(.L_x_279) ;  /* 0xffffff9c002c7947 */ /* 0x000fea000383ffff */
.L_x_99:
[----:B------:R-:W-:Y:S07]  /*b2d0*/  MOV R0, UR7 ;  /* 0x0000000700007c02 */ /* 0x000fee0008000f00 */
.L_x_280:
[----:B-1----:R1:W2:Y:S02]  /*b2e0*/  SYNCS.PHASECHK.TRANS64.TRYWAIT P0, [R0+URZ+0xb8], R22 ;  /* 0x0000b816000075a7 */ /* 0x0022a400080011ff */
[----:B--2---:R-:W-:Y:S05]  /*b2f0*/  @!P0 NANOSLEEP.SYNCS 0x989680 ;  /* 0x009896800000895d */ /* 0x004fea0003900000 */
[----:B------:R-:W2:Y:S02]  /*b300*/  @!P0 SYNCS.PHASECHK.TRANS64 P0, [R0+URZ+0xb8], R22 ;  /* 0x0000b816000085a7 */ /* 0x000ea400080010ff */
[----:B--2---:R-:W-:Y:S05]  /*b310*/  @!P0 BRA `(.L_x_280) ;  /* 0xfffffffc00f08947 */ /* 0x004fea000383ffff */
[----:B------:R-:W-:Y:S05]  /*b320*/  BRA `(.L_x_281) ;  /* 0xffffff9c00cc7947 */ /* 0x000fea000383ffff */
.L_x_101:
[----:B------:R-:W-:-:S07]  /*b330*/  MOV R0, UR7 ;  /* 0x0000000700007c02 */ /* 0x000fce0008000f00 */
.L_x_282:
[----:B-1----:R1:W4:Y:S02]  /*b340*/  SYNCS.PHASECHK.TRANS64.TRYWAIT P0, [R0+URZ+0xa0], R2 ;  /* 0x0000a002000075a7 */ /* 0x00232400080011ff */
[----:B----4-:R-:W-:Y:S05]  /*b350*/  @!P0 NANOSLEEP.SYNCS 0x989680 ;  /* 0x009896800000895d */ /* 0x010fea0003900000 */
[----:B------:R-:W4:Y:S02]  /*b360*/  @!P0 SYNCS.PHASECHK.TRANS64 P0, [R0+URZ+0xa0], R2 ;  /* 0x0000a002000085a7 */ /* 0x000f2400080010ff */
[----:B----4-:R-:W-:Y:S05]  /*b370*/  @!P0 BRA `(.L_x_282) ;  /* 0xfffffffc00f08947 */ /* 0x010fea000383ffff */
[----:B------:R-:W-:Y:S05]  /*b380*/  BRA `(.L_x_283) ;  /* 0xffffffa000547947 */ /* 0x000fea000383ffff */
.L_x_102:
[----:B-1----:R-:W-:-:S07]  /*b390*/  MOV R0, UR7 ;  /* 0x0000000700007c02 */ /* 0x002fce0008000f00 */
.L_x_284:
[----:B-1----:R1:W4:Y:S02]  /*b3a0*/  SYNCS.PHASECHK.TRANS64.TRYWAIT P0, [R0+URZ+0xa8], R2 ;  /* 0x0000a802000075a7 */ /* 0x00232400080011ff */
[----:B----4-:R-:W-:Y:S05]  /*b3b0*/  @!P0 NANOSLEEP.SYNCS 0x989680 ;  /* 0x009896800000895d */ /* 0x010fea0003900000 */
[----:B------:R-:W4:Y:S02]  /*b3c0*/  @!P0 SYNCS.PHASECHK.TRANS64 P0, [R0+URZ+0xa8], R2 ;  /* 0x0000a802000085a7 */ /* 0x000f2400080010ff */
[----:B----4-:R-:W-:Y:S05]  /*b3d0*/  @!P0 BRA `(.L_x_284) ;  /* 0xfffffffc00f08947 */ /* 0x010fea000383ffff */
[----:B------:R-:W-:Y:S05]  /*b3e0*/  BRA `(.L_x_285) ;  /* 0xffffffa000447947 */ /* 0x000fea000383ffff */
.L_x_103:
[----:B-1----:R-:W-:-:S07]  /*b3f0*/  MOV R0, UR7 ;  /* 0x0000000700007c02 */ /* 0x002fce0008000f00 */
.L_x_286:
[----:B-1----:R1:W4:Y:S02]  /*b400*/  SYNCS.PHASECHK.TRANS64.TRYWAIT P0, [R0+URZ+0xb0], R2 ;  /* 0x0000b002000075a7 */ /* 0x00232400080011ff */
[----:B----4-:R-:W-:Y:S05]  /*b410*/  @!P0 NANOSLEEP.SYNCS 0x989680 ;  /* 0x009896800000895d */ /* 0x010fea0003900000 */
[----:B------:R-:W4:Y:S02]  /*b420*/  @!P0 SYNCS.PHASECHK.TRANS64 P0, [R0+URZ+0xb0], R2 ;  /* 0x0000b002000085a7 */ /* 0x000f2400080010ff */
[----:B----4-:R-:W-:Y:S05]  /*b430*/  @!P0 BRA `(.L_x_286) ;  /* 0xfffffffc00f08947 */ /* 0x010fea000383ffff */
[----:B------:R-:W-:Y:S05]  /*b440*/  BRA `(.L_x_287) ;  /* 0xffffffa000347947 */ /* 0x000fea000383ffff */
.L_x_105:
[----:B-1----:R1:W2:Y:S02]  /*b450*/  SYNCS.PHASECHK.TRANS64.TRYWAIT P0, [R0+URZ+0xd0], R2 ;  /* 0x0000d002000075a7 */ /* 0x0022a400080011ff */
[----:B--2---:R-:W-:Y:S05]  /*b460*/  @!P0 NANOSLEEP.SYNCS 0x989680 ;  /* 0x009896800000895d */ /* 0x004fea0003900000 */
[----:B------:R-:W2:Y:S02]  /*b470*/  @!P0 SYNCS.PHASECHK.TRANS64 P0, [R0+URZ+0xd0], R2 ;  /* 0x0000d002000085a7 */ /* 0x000ea400080010ff */
[----:B--2---:R-:W-:Y:S05]  /*b480*/  @!P0 BRA `(.L_x_105) ;  /* 0xfffffffc00f08947 */ /* 0x004fea000383ffff */
[----:B------:R-:W-:Y:S05]  /*b490*/  BRA `(.L_x_288) ;  /* 0xffffffa000e07947 */ /* 0x000fea000383ffff */
.L_x_119:
[----:B-1----:R1:W2:Y:S02]  /*b4a0*/  SYNCS.PHASECHK.TRANS64.TRYWAIT P0, [R2+URZ+0x80], R0 ;  /* 0x00008000020075a7 */ /* 0x0022a400080011ff */
[----:B--2---:R-:W-:Y:S05]  /*b4b0*/  @!P0 NANOSLEEP.SYNCS 0x989680 ;  /* 0x009896800000895d */ /* 0x004fea0003900000 */
[----:B------:R-:W2:Y:S02]  /*b4c0*/  @!P0 SYNCS.PHASECHK.TRANS64 P0, [R2+URZ+0x80], R0 ;  /* 0x00008000020085a7 */ /* 0x000ea400080010ff */
[----:B--2---:R-:W-:Y:S05]  /*b4d0*/  @!P0 BRA `(.L_x_119) ;  /* 0xfffffffc00f08947 */ /* 0x004fea000383ffff */
[----:B------:R-:W-:Y:S05]  /*b4e0*/  BRA `(.L_x_118) ;  /* 0xffffffb000407947 */ /* 0x000fea000383ffff */
.L_x_122:
[----:B------:R1:W1:Y:S02]  /*b4f0*/  SYNCS.PHASECHK.TRANS64.TRYWAIT P1, [R128+URZ+0xf0], R0 ;  /* 0x0000f000800075a7 */ /* 0x00026400080211ff */
[----:B-1----:R-:W-:Y:S05]  /*b500*/  @!P1 NANOSLEEP.SYNCS 0x989680 ;  /* 0x009896800000995d */ /* 0x002fea0003900000 */
[----:B------:R-:W1:Y:S02]  /*b510*/  @!P1 SYNCS.PHASECHK.TRANS64 P1, [R128+URZ+0xf0], R0 ;  /* 0x0000f000800095a7 */ /* 0x000e6400080210ff */
[----:B-1----:R-:W-:Y:S05]  /*b520*/  @!P1 BRA `(.L_x_122) ;  /* 0xfffffffc00f09947 */ /* 0x002fea000383ffff */
[----:B------:R-:W-:Y:S05]  /*b530*/  BRA `(.L_x_121) ;  /* 0xffffffb000907947 */ /* 0x000fea000383ffff */
        .weak           $__internal_0_$__cuda_sm10x_tcgen05_guardrail_trap_col_being_dealloced_not_returned_by_alloc
        .type           $__internal_0_$__cuda_sm10x_tcgen05_guardrail_trap_col_being_dealloced_not_returned_by_alloc,@function
        .size           $__internal_0_$__cuda_sm10x_tcgen05_guardrail_trap_col_being_dealloced_not_returned_by_alloc,($__internal_1_$__cuda_sm10x_tcgen05_guardrail_trap_phase_invalid_during_alloc - $__internal_0_$__cuda_sm10x_tcgen05_guardrail_trap_col_being_dealloced_not_returned_by_alloc)
$__internal_0_$__cuda_sm10x_tcgen05_guardrail_trap_col_being_dealloced_not_returned_by_alloc:
[----:B------:R-:W-:Y:S05]  /*b540*/  BPT.TRAP 0x1 ;  /* 0x000000040000795c */ /* 0x000fea0000300000 */
[----:B------:R-:W-:-:S04]  /*b550*/  HFMA2 R3, -RZ, RZ, 0, 0 ;  /* 0x00000000ff037431 */ /* 0x000fc800000001ff */
[----:B------:R-:W-:Y:S05]  /*b560*/  RET.REL.NODEC R2 `(_ZN7cutlass13device_kernelINS_4gemm6kernel13GemmUniversalIN4cute5tupleIJiiiiEEENS1_10collective13CollectiveMmaINS1_35MainloopSm100TmaUmmaWarpSpecializedILi8ELi2ELi4ENS5_IJNS4_1CILi2EEENSA_ILi1EEESC_EEEEENS5_IJNSA_ILi128EEENSA_ILi256EEENSA_ILi64EEEEEENS_6half_tENS5_IJlSC_lEEESJ_SK_NS4_8TiledMMAINS4_8MMA_AtomIJNS4_26SM100_MMA_F16BF16_2x1SM_SSISJ_SJ_fLi128ELi256ELNS4_4UMMA5MajorE0ELSP_0ELNSO_7ScaleInE0ELSQ_0EEEEEENS4_6LayoutINS5_IJSC_SC_SC_EEENS5_IJNSA_ILi0EEESV_SV_EEEEENS5_IJNS4_10UnderscoreESY_SY_EEEEENS4_18SM100_TMA_2SM_LOADENS4_14ComposedLayoutINS4_7SwizzleILi3ELi4ELi3EEENS4_18smem_ptr_flag_bitsILi16EEENST_INS5_IJNSA_ILi8EEESH_EEENS5_IJSH_SC_EEEEEEEvNS4_8identityES11_S1B_vS1C_EENS_8epilogue10collective18CollectiveEpilogueINS1E_23Sm100TmaWarpSpecializedILi4ELi2ELi32ELb1ELb0EEEJNS5_IJSH_SG_SH_EEENS5_IJNST_ISH_SC_EENST_INS5_IJNSA_ILi32EEESB_EEENS5_IJSC_SF_EEEEEEEESJ_SK_SJ_SK_NS1E_6fusion15FusionCallbacksIS1I_NS1Q_13LinCombEltActINS1E_6thread7SigmoidESJ_fSJ_fLNS_15FloatRoundStyleE2EEES1J_S1P_JEEENS4_5SM1004TMEM4LOAD26SM100_TMEM_LOAD_32dp32b32xENS4_13SM90_TMA_LOADENS12_INS13_ILi2ELi4ELi3EEES16_NST_INS5_IJS17_S1L_EEENS5_IJS1L_SC_EEEEEEENS4_39AutoVectorizingCopyWithAssumedAlignmentILi128EEENS4_14SM90_TMA_STOREES27_S29_S29_EEEvvEEEEvNT_6ParamsE) ;  /* 0xffffff4802a47950 */ /* 0x000fea0003c3ffff */
        .weak           $__internal_1_$__cuda_sm10x_tcgen05_guardrail_trap_phase_invalid_during_alloc
        .type           $__internal_1_$__cuda_sm10x_tcgen05_guardrail_trap_phase_invalid_during_alloc,@function
        .size           $__internal_1_$__cuda_sm10x_tcgen05_guardrail_trap_phase_invalid_during_alloc,($__internal_2_$__cuda_sm10x_tcgen05_guardrail_trap_unallocated_columns_being_dealloced - $__internal_1_$__cuda_sm10x_tcgen05_guardrail_trap_phase_invalid_during_alloc)
$__internal_1_$__cuda_sm10x_tcgen05_guardrail_trap_phase_invalid_during_alloc:
[----:B------:R-:W-:Y:S05]  /*b570*/  BPT.TRAP 0x1 ;  /* 0x000000040000795c */ /* 0x000fea0000300000 */
[----:B------:R-:W-:-:S04]  /*b580*/  MOV R3, 0x0 ;  /* 0x0000000000037802 */ /* 0x000fc80000000f00 */
[----:B------:R-:W-:Y:S05]  /*b590*/  RET.REL.NODEC R2 `(_ZN7cutlass13device_kernelINS_4gemm6kernel13GemmUniversalIN4cute5tupleIJiiiiEEENS1_10collective13CollectiveMmaINS1_35MainloopSm100TmaUmmaWarpSpecializedILi8ELi2ELi4ENS5_IJNS4_1CILi2EEENSA_ILi1EEESC_EEEEENS5_IJNSA_ILi128EEENSA_ILi256EEENSA_ILi64EEEEEENS_6half_tENS5_IJlSC_lEEESJ_SK_NS4_8TiledMMAINS4_8MMA_AtomIJNS4_26SM100_MMA_F16BF16_2x1SM_SSISJ_SJ_fLi128ELi256ELNS4_4UMMA5MajorE0ELSP_0ELNSO_7ScaleInE0ELSQ_0EEEEEENS4_6LayoutINS5_IJSC_SC_SC_EEENS5_IJNSA_ILi0EEESV_SV_EEEEENS5_IJNS4_10UnderscoreESY_SY_EEEEENS4_18SM100_TMA_2SM_LOADENS4_14ComposedLayoutINS4_7SwizzleILi3ELi4ELi3EEENS4_18smem_ptr_flag_bitsILi16EEENST_INS5_IJNSA_ILi8EEESH_EEENS5_IJSH_SC_EEEEEEEvNS4_8identityES11_S1B_vS1C_EENS_8epilogue10collective18CollectiveEpilogueINS1E_23Sm100TmaWarpSpecializedILi4ELi2ELi32ELb1ELb0EEEJNS5_IJSH_SG_SH_EEENS5_IJNST_ISH_SC_EENST_INS5_IJNSA_ILi32EEESB_EEENS5_IJSC_SF_EEEEEEEESJ_SK_SJ_SK_NS1E_6fusion15FusionCallbacksIS1I_NS1Q_13LinCombEltActINS1E_6thread7SigmoidESJ_fSJ_fLNS_15FloatRoundStyleE2EEES1J_S1P_JEEENS4_5SM1004TMEM4LOAD26SM100_TMEM_LOAD_32dp32b32xENS4_13SM90_TMA_LOADENS12_INS13_ILi2ELi4ELi3EEES16_NST_INS5_IJS17_S1L_EEENS5_IJS1L_SC_EEEEEEENS4_39AutoVectorizingCopyWithAssumedAlignmentILi128EEENS4_14SM90_TMA_STOREES27_S29_S29_EEEvvEEEEvNT_6ParamsE) ;  /* 0xffffff4802987950 */ /* 0x000fea0003c3ffff */
        .weak           $__internal_2_$__cuda_sm10x_tcgen05_guardrail_trap_unallocated_columns_being_dealloced
        .type           $__internal_2_$__cuda_sm10x_tcgen05_guardrail_trap_unallocated_columns_being_dealloced,@function
        .size           $__internal_2_$__cuda_sm10x_tcgen05_guardrail_trap_unallocated_columns_being_dealloced,($__internal_3_$__cuda_sm20_rcp_rn_f32_slowpath - $__internal_2_$__cuda_sm10x_tcgen05_guardrail_trap_unallocated_columns_being_dealloced)
$__internal_2_$__cuda_sm10x_tcgen05_guardrail_trap_unallocated_columns_being_dealloced:
[----:B------:R-:W-:Y:S05]  /*b5a0*/  BPT.TRAP 0x1 ;  /* 0x000000040000795c */ /* 0x000fea0000300000 */
[----:B------:R-:W-:-:S04]  /*b5b0*/  HFMA2 R3, -RZ, RZ, 0, 0 ;  /* 0x00000000ff037431 */ /* 0x000fc800000001ff */
[----:B------:R-:W-:Y:S05]  /*b5c0*/  RET.REL.NODEC R2 `(_ZN7cutlass13device_kernelINS_4gemm6kernel13GemmUniversalIN4cute5tupleIJiiiiEEENS1_10collective13CollectiveMmaINS1_35MainloopSm100TmaUmmaWarpSpecializedILi8ELi2ELi4ENS5_IJNS4_1CILi2EEENSA_ILi1EEESC_EEEEENS5_IJNSA_ILi128EEENSA_ILi256EEENSA_ILi64EEEEEENS_6half_tENS5_IJlSC_lEEESJ_SK_NS4_8TiledMMAINS4_8MMA_AtomIJNS4_26SM100_MMA_F16BF16_2x1SM_SSISJ_SJ_fLi128ELi256ELNS4_4UMMA5MajorE0ELSP_0ELNSO_7ScaleInE0ELSQ_0EEEEEENS4_6LayoutINS5_IJSC_SC_SC_EEENS5_IJNSA_ILi0EEESV_SV_EEEEENS5_IJNS4_10UnderscoreESY_SY_EEEEENS4_18SM100_TMA_2SM_LOADENS4_14ComposedLayoutINS4_7SwizzleILi3ELi4ELi3EEENS4_18smem_ptr_flag_bitsILi16EEENST_INS5_IJNSA_ILi8EEESH_EEENS5_IJSH_SC_EEEEEEEvNS4_8identityES11_S1B_vS1C_EENS_8epilogue10collective18CollectiveEpilogueINS1E_23Sm100TmaWarpSpecializedILi4ELi2ELi32ELb1ELb0EEEJNS5_IJSH_SG_SH_EEENS5_IJNST_ISH_SC_EENST_INS5_IJNSA_ILi32EEESB_EEENS5_IJSC_SF_EEEEEEEESJ_SK_SJ_SK_NS1E_6fusion15FusionCallbacksIS1I_NS1Q_13LinCombEltActINS1E_6thread7SigmoidESJ_fSJ_fLNS_15FloatRoundStyleE2EEES1J_S1P_JEEENS4_5SM1004TMEM4LOAD26SM100_TMEM_LOAD_32dp32b32xENS4_13SM90_TMA_LOADENS12_INS13_ILi2ELi4ELi3EEES16_NST_INS5_IJS17_S1L_EEENS5_IJS1L_SC_EEEEEEENS4_39AutoVectorizingCopyWithAssumedAlignmentILi128EEENS4_14SM90_TMA_STOREES27_S29_S29_EEEvvEEEEvNT_6ParamsE) ;  /* 0xffffff48028c7950 */ /* 0x000fea0003c3ffff */
        .weak           $__internal_3_$__cuda_sm20_rcp_rn_f32_slowpath
        .type           $__internal_3_$__cuda_sm20_rcp_rn_f32_slowpath,@function
        .size           $__internal_3_$__cuda_sm20_rcp_rn_f32_slowpath,(.L_x_294 - $__internal_3_$__cuda_sm20_rcp_rn_f32_slowpath)
$__internal_3_$__cuda_sm20_rcp_rn_f32_slowpath:
[----:B------:R-:W-:Y:S01]  /*b5d0*/  IMAD.SHL.U32 R54, R57, 0x2, RZ ;  /* 0x0000000239367824 */ /* 0x000fe200078e00ff */
[----:B------:R-:W-:Y:S04]  /*b5e0*/  BSSY.RECONVERGENT B0, `(.L_x_289) ;  /* 0x0000030000007945 */ /* 0x000fe80003800200 */
[----:B------:R-:W-:-:S04]  /*b5f0*/  SHF.R.U32.HI R54, RZ, 0x18, R54 ;  /* 0x00000018ff367819 */ /* 0x000fc80000011636 */
[----:B------:R-:W-:-:S13]  /*b600*/  ISETP.NE.U32.AND P0, PT, R54, RZ, PT ;  /* 0x000000ff3600720c */ /* 0x000fda0003f05070 */
[----:B------:R-:W-:Y:S05]  /*b610*/  @P0 BRA `(.L_x_290) ;  /* 0x0000000000280947 */ /* 0x000fea0003800000 */
[----:B------:R-:W-:-:S04]  /*b620*/  SHF.L.U32 R32, R57, 0x1, RZ ;  /* 0x0000000139207819 */ /* 0x000fc800000006ff */
[----:B------:R-:W-:-:S13]  /*b630*/  ISETP.NE.AND P0, PT, R32, RZ, PT ;  /* 0x000000ff2000720c */ /* 0x000fda0003f05270 */
[----:B------:R-:W-:Y:S01]  /*b640*/  @P0 FFMA R54, R57, 1.84467440737095516160e+19, RZ ;  /* 0x5f80000039360823 */ /* 0x000fe200000000ff */
[----:B------:R-:W-:Y:S08]  /*b650*/  @!P0 MUFU.RCP R55, R57 ;  /* 0x0000003900378308 */ /* 0x000ff00000001000 */
[----:B------:R-:W1:Y:S02]  /*b660*/  @P0 MUFU.RCP R32, R54 ;  /* 0x0000003600200308 */ /* 0x000e640000001000 */
[----:B-1----:R-:W-:-:S04]  /*b670*/  @P0 FFMA R54, R54, R32, -1 ;  /* 0xbf80000036360423 */ /* 0x002fc80000000020 */
[----:B------:R-:W-:-:S04]  /*b680*/  @P0 FADD.FTZ R54, -R54, -RZ ;  /* 0x800000ff36360221 */ /* 0x000fc80000010100 */
[----:B------:R-:W-:-:S04]  /*b690*/  @P0 FFMA R54, R32, R54, R32 ;  /* 0x0000003620360223 */ /* 0x000fc80000000020 */
[----:B------:R-:W-:Y:S01]  /*b6a0*/  @P0 FFMA R55, R54, 1.84467440737095516160e+19, RZ ;  /* 0x5f80000036370823 */ /* 0x000fe200000000ff */
[----:B------:R-:W-:Y:S05]  /*b6b0*/  BRA `(.L_x_291) ;  /* 0x0000000000887947 */ /* 0x000fea0003800000 */
.L_x_290:
[----:B------:R-:W-:-:S04]  /*b6c0*/  IADD3 R32, PT, PT, R54, -0xfd, RZ ;  /* 0xffffff0336207810 */ /* 0x000fc80007ffe0ff */
[----:B------:R-:W-:-:S13]  /*b6d0*/  ISETP.GT.U32.AND P0, PT, R32, 0x1, PT ;  /* 0x000000012000780c */ /* 0x000fda0003f04070 */
[----:B------:R-:W-:Y:S05]  /*b6e0*/  @P0 BRA `(.L_x_292) ;  /* 0x0000000000780947 */ /* 0x000fea0003800000 */
[----:B------:R-:W-:Y:S01]  /*b6f0*/  LOP3.LUT R58, R57, 0x7fffff, RZ, 0xc0, !PT ;  /* 0x007fffff393a7812 */ /* 0x000fe200078ec0ff */
[----:B------:R-:W-:Y:S02]  /*b700*/  IMAD.MOV.U32 R55, RZ, RZ, 0x3 ;  /* 0x00000003ff377424 */ /* 0x000fe400078e00ff */
[----:B------:R-:W-:Y:S01]  /*b710*/  VIADD R54, R54, 0xffffff04 ;  /* 0xffffff0436367836 */ /* 0x000fe20000000000 */
[----:B------:R-:W-:Y:S02]  /*b720*/  LOP3.LUT R58, R58, 0x3f800000, RZ, 0xfc, !PT ;  /* 0x3f8000003a3a7812 */ /* 0x000fe400078efcff */
[----:B------:R-:W-:Y:S02]  /*b730*/  SHF.L.U32 R55, R55, R32, RZ ;  /* 0x0000002037377219 */ /* 0x000fe400000006ff */
[----:B------:R-:W1:Y:S02]  /*b740*/  MUFU.RCP R59, R58 ;  /* 0x0000003a003b7308 */ /* 0x000e640000001000 */
[----:B-1----:R-:W-:-:S04]  /*b750*/  FFMA R58, R58, R59, -1 ;  /* 0xbf8000003a3a7423 */ /* 0x002fc8000000003b */
[----:B------:R-:W-:-:S04]  /*b760*/  FADD.FTZ R58, -R58, -RZ ;  /* 0x800000ff3a3a7221 */ /* 0x000fc80000010100 */
[CCC-:B------:R-:W-:Y:S01]  /*b770*/  FFMA.RM R60, R59.reuse, R58.reuse, R59.reuse ;  /* 0x0000003a3b3c7223 */ /* 0x1c0fe2000000403b */
[----:B------:R-:W-:-:S04]  /*b780*/  FFMA.RP R58, R59, R58, R59 ;  /* 0x0000003a3b3a7223 */ /* 0x000fc8000000803b */
[C---:B------:R-:W-:Y:S02]  /*b790*/  LOP3.LUT R59, R60.reuse, 0x7fffff, RZ, 0xc0, !PT ;  /* 0x007fffff3c3b7812 */ /* 0x040fe400078ec0ff */
[----:B------:R-:W-:Y:S02]  /*b7a0*/  FSETP.NEU.FTZ.AND P0, PT, R60, R58, PT ;  /* 0x0000003a3c00720b */ /* 0x000fe40003f1d000 */
[----:B------:R-:W-:Y:S02]  /*b7b0*/  LOP3.LUT R59, R59, 0x800000, RZ, 0xfc, !PT ;  /* 0x008000003b3b7812 */ /* 0x000fe400078efcff */
[----:B------:R-:W-:Y:S02]  /*b7c0*/  SEL R58, RZ, 0xffffffff, !P0 ;  /* 0xffffffffff3a7807 */ /* 0x000fe40004000000 */
[----:B------:R-:W-:Y:S02]  /*b7d0*/  LOP3.LUT R55, R55, R59, RZ, 0xc0, !PT ;  /* 0x0000003b37377212 */ /* 0x000fe400078ec0ff */
[----:B------:R-:W-:Y:S01]  /*b7e0*/  SHF.R.U32.HI R54, RZ, R54, R59 ;  /* 0x00000036ff367219 */ /* 0x000fe2000001163b */
[----:B------:R-:W-:Y:S01]  /*b7f0*/  IMAD.MOV R58, RZ, RZ, -R58 ;  /* 0x000000ffff3a7224 */ /* 0x000fe200078e0a3a */
[----:B------:R-:W-:-:S04]  /*b800*/  SHF.R.U32.HI R55, RZ, R32, R55 ;  /* 0x00000020ff377219 */ /* 0x000fc80000011637 */
[----:B------:R-:W-:Y:S02]  /*b810*/  LOP3.LUT P1, RZ, R58, R32, R59, 0xf8, !PT ;  /* 0x000000203aff7212 */ /* 0x000fe4000782f83b */
[C---:B------:R-:W-:Y:S02]  /*b820*/  LOP3.LUT P2, RZ, R55.reuse, 0x1, RZ, 0xc0, !PT ;  /* 0x0000000137ff7812 */ /* 0x040fe4000784c0ff */
[----:B------:R-:W-:-:S04]  /*b830*/  LOP3.LUT P0, RZ, R55, 0x2, RZ, 0xc0, !PT ;  /* 0x0000000237ff7812 */ /* 0x000fc8000780c0ff */
[----:B------:R-:W-:-:S04]  /*b840*/  PLOP3.LUT P0, PT, P2, P1, P0, 0xe0, 0x0 ;  /* 0x000000000000781c */ /* 0x000fc80001703c00 */
[----:B------:R-:W-:Y:S02]  /*b850*/  SEL R32, RZ, 0x1, !P0 ;  /* 0x00000001ff207807 */ /* 0x000fe40004000000 */
[----:B------:R-:W-:-:S03]  /*b860*/  LOP3.LUT P0, RZ, R57, 0x7fffff, RZ, 0xc0, !PT ;  /* 0x007fffff39ff7812 */ /* 0x000fc6000780c0ff */
[----:B------:R-:W-:-:S05]  /*b870*/  IMAD.MOV R32, RZ, RZ, -R32 ;  /* 0x000000ffff207224 */ /* 0x000fca00078e0a20 */
[----:B------:R-:W-:-:S13]  /*b880*/  ISETP.GE.AND P1, PT, R32, RZ, PT ;  /* 0x000000ff2000720c */ /* 0x000fda0003f26270 */
[----:B------:R-:W-:-:S04]  /*b890*/  @!P1 VIADD R54, R54, 0x1 ;  /* 0x0000000136369836 */ /* 0x000fc80000000000 */
[----:B------:R-:W-:-:S05]  /*b8a0*/  @!P0 IMAD.SHL.U32 R54, R54, 0x2, RZ ;  /* 0x0000000236368824 */ /* 0x000fca00078e00ff */
[----:B------:R-:W-:Y:S01]  /*b8b0*/  LOP3.LUT R55, R54, 0x80000000, R57, 0xf8, !PT ;  /* 0x8000000036377812 */ /* 0x000fe200078ef839 */
[----:B------:R-:W-:Y:S05]  /*b8c0*/  BRA `(.L_x_291) ;  /* 0x0000000000047947 */ /* 0x000fea0003800000 */
.L_x_292:
[----:B------:R1:W2:Y:S02]  /*b8d0*/  MUFU.RCP R55, R57 ;  /* 0x0000003900377308 */ /* 0x0002a40000001000 */
.L_x_291:
[----:B------:R-:W-:Y:S05]  /*b8e0*/  BSYNC.RECONVERGENT B0 ;  /* 0x0000000000007941 */ /* 0x000fea0003800200 */
.L_x_289:
[----:B-1----:R-:W-:Y:S01]  /*b8f0*/  HFMA2 R57, -RZ, RZ, 0, 0 ;  /* 0x00000000ff397431 */ /* 0x002fe200000001ff */
[----:B--2---:R-:W-:-:S03]  /*b900*/  MOV R32, R55 ;  /* 0x0000003700207202 */ /* 0x004fc60000000f00 */
[----:B------:R-:W-:Y:S05]  /*b910*/  RET.REL.NODEC R56 `(_ZN7cutlass13device_kernelINS_4gemm6kernel13GemmUniversalIN4cute5tupleIJiiiiEEENS1_10collective13CollectiveMmaINS1_35MainloopSm100TmaUmmaWarpSpecializedILi8ELi2ELi4ENS5_IJNS4_1CILi2EEENSA_ILi1EEESC_EEEEENS5_IJNSA_ILi128EEENSA_ILi256EEENSA_ILi64EEEEEENS_6half_tENS5_IJlSC_lEEESJ_SK_NS4_8TiledMMAINS4_8MMA_AtomIJNS4_26SM100_MMA_F16BF16_2x1SM_SSISJ_SJ_fLi128ELi256ELNS4_4UMMA5MajorE0ELSP_0ELNSO_7ScaleInE0ELSQ_0EEEEEENS4_6LayoutINS5_IJSC_SC_SC_EEENS5_IJNSA_ILi0EEESV_SV_EEEEENS5_IJNS4_10UnderscoreESY_SY_EEEEENS4_18SM100_TMA_2SM_LOADENS4_14ComposedLayoutINS4_7SwizzleILi3ELi4ELi3EEENS4_18smem_ptr_flag_bitsILi16EEENST_INS5_IJNSA_ILi8EEESH_EEENS5_IJSH_SC_EEEEEEEvNS4_8identityES11_S1B_vS1C_EENS_8epilogue10collective18CollectiveEpilogueINS1E_23Sm100TmaWarpSpecializedILi4ELi2ELi32ELb1ELb0EEEJNS5_IJSH_SG_SH_EEENS5_IJNST_ISH_SC_EENST_INS5_IJNSA_ILi32EEESB_EEENS5_IJSC_SF_EEEEEEEESJ_SK_SJ_SK_NS1E_6fusion15FusionCallbacksIS1I_NS1Q_13LinCombEltActINS1E_6thread7SigmoidESJ_fSJ_fLNS_15FloatRoundStyleE2EEES1J_S1P_JEEENS4_5SM1004TMEM4LOAD26SM100_TMEM_LOAD_32dp32b32xENS4_13SM90_TMA_LOADENS12_INS13_ILi2ELi4ELi3EEES16_NST_INS5_IJS17_S1L_EEENS5_IJS1L_SC_EEEEEEENS4_39AutoVectorizingCopyWithAssumedAlignmentILi128EEENS4_14SM90_TMA_STOREES27_S29_S29_EEEvvEEEEvNT_6ParamsE) ;  /* 0xffffff4438b87950 */ /* 0x000fea0003c3ffff */
.L_x_293:
[----:B------:R-:W-:-:S00]  /*b920*/  BRA `(.L_x_293) ;  /* 0xfffffffc00fc7947 */ /* 0x000fc0000383ffff */
[----:B------:R-:W-:-:S00]  /*b930*/  NOP ;  /* 0x0000000000007918 */ /* 0x000fc00000000000 */
        /* <DEDUP_REMOVED lines=12> */
.L_x_294:


//--------------------- .nv.global.init           --------------------------
	.section	.nv.global.init,"aw",@progbits
.nv.global.init:
	.type		$str$27,@object
	.size		$str$27,($str$28 - $str$27)
$str$27:
        /*0000*/ 	.byte	0x28, 0x61, 0x64, 0x64, 0x72, 0x65, 0x73, 0x73, 0x20, 0x26, 0x20, 0x6d, 0x61, 0x73, 0x6b, 0x29
        /*0010*/ 	.byte	0x20, 0x3d, 0x3d, 0x20, 0x30, 0x00
	.type		$str$28,@object
	.size		$str$28,($str$26 - $str$28)
$str$28:
        /*0016*/ 	.byte	0x2f, 0x74, 0x6d, 0x70, 0x2f, 0x63, 0x75, 0x74, 0x6c, 0x61, 0x73, 0x73, 0x5f, 0x73, 0x77, 0x65
        /*0026*/ 	.byte	0x65, 0x70, 0x5f, 0x73, 0x72, 0x63, 0x2f, 0x69, 0x6e, 0x63, 0x6c, 0x75, 0x64, 0x65, 0x2f, 0x63
        /*0036*/ 	.byte	0x75, 0x74, 0x65, 0x2f, 0x70, 0x6f, 0x69, 0x6e, 0x74, 0x65, 0x72, 0x5f, 0x66, 0x6c, 0x61, 0x67
        /*0046*/ 	.byte	0x67, 0x65, 0x64, 0x2e, 0x68, 0x70, 0x70, 0x00
	.type		$str$26,@object
	.size		$str$26,($str$25 - $str$26)
$str$26:
        /*004e*/ 	.byte	0x2f, 0x74, 0x6d, 0x70, 0x2f, 0x63, 0x75, 0x74, 0x6c, 0x61, 0x73, 0x73, 0x5f, 0x73, 0x77, 0x65
        /*005e*/ 	.byte	0x65, 0x70, 0x5f, 0x73, 0x72, 0x63, 0x2f, 0x69, 0x6e, 0x63, 0x6c, 0x75, 0x64, 0x65, 0x2f, 0x63
        /*006e*/ 	.byte	0x75, 0x74, 0x65, 0x2f, 0x61, 0x74, 0x6f, 0x6d, 0x2f, 0x63, 0x6f, 0x70, 0x79, 0x5f, 0x74, 0x72
        /*007e*/ 	.byte	0x61, 0x69, 0x74, 0x73, 0x5f, 0x73, 0x6d, 0x31, 0x30, 0x30, 0x2e, 0x68, 0x70, 0x70, 0x00
	.type		$str$25,@object
	.size		$str$25,(__unnamed_1 - $str$25)
$str$25:
        /*008d*/ 	.byte	0x28, 0x28, 0x75, 0x69, 0x6e, 0x74, 0x33, 0x32, 0x5f, 0x74, 0x28, 0x74, 0x68, 0x72, 0x65, 0x61
        /*009d*/ 	.byte	0x64, 0x49, 0x64, 0x78, 0x2e, 0x78, 0x29, 0x20, 0x2f, 0x20, 0x33, 0x32, 0x29, 0x20, 0x25, 0x20
        /*00ad*/ 	.byte	0x34, 0x29, 0x20, 0x3d, 0x3d, 0x20, 0x28, 0x28, 0x28, 0x74, 0x6d, 0x65, 0x6d, 0x5f, 0x61, 0x64
        /*00bd*/ 	.byte	0x64, 0x72, 0x20, 0x3e, 0x3e, 0x20, 0x31, 0x36, 0x29, 0x20, 0x2f, 0x20, 0x33, 0x32, 0x29, 0x20
        /*00cd*/ 	.byte	0x25, 0x20, 0x34, 0x29, 0x00
	.type		__unnamed_1,@object
	.size		__unnamed_1,(__unnamed_2 - __unnamed_1)
__unnamed_1:
        /*00d2*/ 	.byte	0x61, 0x75, 0x74, 0x6f, 0x20, 0x63, 0x75, 0x74, 0x65, 0x3a, 0x3a, 0x61, 0x73, 0x5f, 0x70, 0x6f
        /* <DEDUP_REMOVED lines=24> */
        /*0262*/ 	.byte	0x39, 0x36, 0x3e, 0x3e, 0x3e, 0x3e, 0x5d, 0x00
	.type		__unnamed_2,@object
	.size		__unnamed_2,(.L_2 - __unnamed_2)
__unnamed_2:
        /* <DEDUP_REMOVED lines=42> */
        /*050a*/ 	.byte	0x3e, 0x3e, 0x5d, 0x00
.L_2:


//--------------------- .nv.shared._ZN7cutlass13device_kernelINS_4gemm6kernel13GemmUniversalIN4cute5tupleIJiiiiEEENS1_10collective13CollectiveMmaINS1_35MainloopSm100TmaUmmaWarpSpecializedILi8ELi2ELi4ENS5_IJNS4_1CILi2EEENSA_ILi1EEESC_EEEEENS5_IJNSA_ILi128EEENSA_ILi256EEENSA_ILi64EEEEEENS_6half_tENS5_IJlSC_lEEESJ_SK_NS4_8TiledMMAINS4_8MMA_AtomIJNS4_26SM100_MMA_F16BF16_2x1SM_SSISJ_SJ_fLi128ELi256ELNS4_4UMMA5MajorE0ELSP_0ELNSO_7ScaleInE0ELSQ_0EEEEEENS4_6LayoutINS5_IJSC_SC_SC_EEENS5_IJNSA_ILi0EEESV_SV_EEEEENS5_IJNS4_10UnderscoreESY_SY_EEEEENS4_18SM100_TMA_2SM_LOADENS4_14ComposedLayoutINS4_7SwizzleILi3ELi4ELi3EEENS4_18smem_ptr_flag_bitsILi16EEENST_INS5_IJNSA_ILi8EEESH_EEENS5_IJSH_SC_EEEEEEEvNS4_8identityES11_S1B_vS1C_EENS_8epilogue10collective18CollectiveEpilogueINS1E_23Sm100TmaWarpSpecializedILi4ELi2ELi32ELb1ELb0EEEJNS5_IJSH_SG_SH_EEENS5_IJNST_ISH_SC_EENST_INS5_IJNSA_ILi32EEESB_EEENS5_IJSC_SF_EEEEEEEESJ_SK_SJ_SK_NS1E_6fusion15FusionCallbacksIS1I_NS1Q_13LinCombEltActINS1E_6thread7SigmoidESJ_fSJ_fLNS_15FloatRoundStyleE2EEES1J_S1P_JEEENS4_5SM1004TMEM4LOAD26SM100_TMEM_LOAD_32dp32b32xENS4_13SM90_TMA_LOADENS12_INS13_ILi2ELi4ELi3EEES16_NST_INS5_IJS17_S1L_EEENS5_IJS1L_SC_EEEEEEENS4_39AutoVectorizingCopyWithAssumedAlignmentILi128EEENS4_14SM90_TMA_STOREES27_S29_S29_EEEvvEEEEvNT_6ParamsE --------------------------
	.section	.nv.shared._ZN7cutlass13device_kernelINS_4gemm6kernel13GemmUniversalIN4cute5tupleIJiiiiEEENS1_10collective13CollectiveMmaINS1_35MainloopSm100TmaUmmaWarpSpecializedILi8ELi2ELi4ENS5_IJNS4_1CILi2EEENSA_ILi1EEESC_EEEEENS5_IJNSA_ILi128EEENSA_ILi256EEENSA_ILi64EEEEEENS_6half_tENS5_IJlSC_lEEESJ_SK_NS4_8TiledMMAINS4_8MMA_AtomIJNS4_26SM100_MMA_F16BF16_2x1SM_SSISJ_SJ_fLi128ELi256ELNS4_4UMMA5MajorE0ELSP_0ELNSO_7ScaleInE0ELSQ_0EEEEEENS4_6LayoutINS5_IJSC_SC_SC_EEENS5_IJNSA_ILi0EEESV_SV_EEEEENS5_IJNS4_10UnderscoreESY_SY_EEEEENS4_18SM100_TMA_2SM_LOADENS4_14ComposedLayoutINS4_7SwizzleILi3ELi4ELi3EEENS4_18smem_ptr_flag_bitsILi16EEENST_INS5_IJNSA_ILi8EEESH_EEENS5_IJSH_SC_EEEEEEEvNS4_8identityES11_S1B_vS1C_EENS_8epilogue10collective18CollectiveEpilogueINS1E_23Sm100TmaWarpSpecializedILi4ELi2ELi32ELb1ELb0EEEJNS5_IJSH_SG_SH_EEENS5_IJNST_ISH_SC_EENST_INS5_IJNSA_ILi32EEESB_EEENS5_IJSC_SF_EEEEEEEESJ_SK_SJ_SK_NS1E_6fusion15FusionCallbacksIS1I_NS1Q_13LinCombEltActINS1E_6thread7SigmoidESJ_fSJ_fLNS_15FloatRoundStyleE2EEES1J_S1P_JEEENS4_5SM1004TMEM4LOAD26SM100_TMEM_LOAD_32dp32b32xENS4_13SM90_TMA_LOADENS12_INS13_ILi2ELi4ELi3EEES16_NST_INS5_IJS17_S1L_EEENS5_IJS1L_SC_EEEEEEENS4_39AutoVectorizingCopyWithAssumedAlignmentILi128EEENS4_14SM90_TMA_STOREES27_S29_S29_EEEvvEEEEvNT_6ParamsE,"aw",@nobits
	.sectionflags	@""
	.align	16
	.zero		1024


//--------------------- .nv.shared.reserved.0     --------------------------
	.section	.nv.shared.reserved.0,"aw",@nobits
	.weak		__nv_reservedSMEM_offset_0_alias
	.size		__nv_reservedSMEM_offset_0_alias, 0, 64
	.other		__nv_reservedSMEM_offset_0_alias,@"STO_CUDA_RESERVED_SHARED STV_DEFAULT"
__nv_reservedSMEM_offset_0_alias:
	.zero		0
.nv.shared.reserved.0:
	.zero		64
	.weak		__nv_reservedSMEM_tcgen05_partition
	.type		__nv_reservedSMEM_tcgen05_partition,@object
	.size		__nv_reservedSMEM_tcgen05_partition,(.L_0 - __nv_reservedSMEM_tcgen05_partition)
__nv_reservedSMEM_tcgen05_partition:
	.zero		32
.L_0:


//--------------------- .nv.global                --------------------------
	.section	.nv.global,"aw",@nobits
.nv.global:
	.type		_ZN39_INTERNAL_420dd882_4_k_cu_c977bfb4_29214cute1_E,@object
	.size		_ZN39_INTERNAL_420dd882_4_k_cu_c977bfb4_29214cute1_E,(_ZN39_INTERNAL_420dd882_4_k_cu_c977bfb4_29214cuda3std3__45__cpo6cbeginE - _ZN39_INTERNAL_420dd882_4_k_cu_c977bfb4_29214cute1_E)
_ZN39_INTERNAL_420dd882_4_k_cu_c977bfb4_29214cute1_E:
	.zero		1
	.type		_ZN39_INTERNAL_420dd882_4_k_cu_c977bfb4_29214cuda3std3__45__cpo6cbeginE,@object
	.size		_ZN39_INTERNAL_420dd882_4_k_cu_c977bfb4_29214cuda3std3__45__cpo6cbeginE,(_ZN39_INTERNAL_420dd882_4_k_cu_c977bfb4_29214cuda3std3__48in_placeE - _ZN39_INTERNAL_420dd882_4_k_cu_c977bfb4_29214cuda3std3__45__cpo6cbeginE)
_ZN39_INTERNAL_420dd882_4_k_cu_c977bfb4_29214cuda3std3__45__cpo6cbeginE:
	.zero		1
	.type		_ZN39_INTERNAL_420dd882_4_k_cu_c977bfb4_29214cuda3std3__48in_placeE,@object
	.size		_ZN39_INTERNAL_420dd882_4_k_cu_c977bfb4_29214cuda3std3__48in_placeE,(_ZN39_INTERNAL_420dd882_4_k_cu_c977bfb4_29214cuda3std6ranges3__45__cpo9iter_moveE - _ZN39_INTERNAL_420dd882_4_k_cu_c977bfb4_29214cuda3std3__48in_placeE)
_ZN39_INTERNAL_420dd882_4_k_cu_c977bfb4_29214cuda3std3__48in_placeE:
	.zero		1
	.type		_ZN39_INTERNAL_420dd882_4_k_cu_c977bfb4_29214cuda3std6ranges3__45__cpo9iter_moveE,@object
	.size		_ZN39_INTERNAL_420dd882_4_k_cu_c977bfb4_29214cuda3std6ranges3__45__cpo9iter_moveE,(_ZN39_INTERNAL_420dd882_4_k_cu_c977bfb4_29214cuda3std3__45__cpo5beginE - _ZN39_INTERNAL_420dd882_4_k_cu_c977bfb4_29214cuda3std6ranges3__45__cpo9iter_moveE)
_ZN39_INTERNAL_420dd882_4_k_cu_c977bfb4_29214cuda3std6ranges3__45__cpo9iter_moveE:
	.zero		1
	.type		_ZN39_INTERNAL_420dd882_4_k_cu_c977bfb4_29214cuda3std3__45__cpo5beginE,@object
	.size		_ZN39_INTERNAL_420dd882_4_k_cu_c977bfb4_29214cuda3std3__45__cpo5beginE,(_ZN39_INTERNAL_420dd882_4_k_cu_c977bfb4_29214cuda3std3__441_GLOBAL__N__420dd882_4_k_cu_c977bfb4_29216ignoreE - _ZN39_INTERNAL_420dd882_4_k_cu_c977bfb4_29214cuda3std3__45__cpo5beginE)
_ZN39_INTERNAL_420dd882_4_k_cu_c977bfb4_29214cuda3std3__45__cpo5beginE:
	.zero		1
	.type		_ZN39_INTERNAL_420dd882_4_k_cu_c977bfb4_29214cuda3std3__441_GLOBAL__N__420dd882_4_k_cu_c977bfb4_29216ignoreE,@object
	.size		_ZN39_INTERNAL_420dd882_4_k_cu_c977bfb4_29214cuda3std3__441_GLOBAL__N__420dd882_4_k_cu_c977bfb4_29216ignoreE,(_ZN39_INTERNAL_420dd882_4_k_cu_c977bfb4_29214cute7productE - _ZN39_INTERNAL_420dd882_4_k_cu_c977bfb4_29214cuda3std3__441_GLOBAL__N__420dd882_4_k_cu_c977bfb4_29216ignoreE)
_ZN39_INTERNAL_420dd882_4_k_cu_c977bfb4_29214cuda3std3__441_GLOBAL__N__420dd882_4_k_cu_c977bfb4_29216ignoreE:
	.zero		1
	.type		_ZN39_INTERNAL_420dd882_4_k_cu_c977bfb4_29214cute7productE,@object
	.size		_ZN39_INTERNAL_420dd882_4_k_cu_c977bfb4_29214cute7productE,(_ZN39_INTERNAL_420dd882_4_k_cu_c977bfb4_29214cuda3std3__45__cpo3endE - _ZN39_INTERNAL_420dd882_4_k_cu_c977bfb4_29214cute7productE)
_ZN39_INTERNAL_420dd882_4_k_cu_c977bfb4_29214cute7productE:
	.zero		1
	.type		_ZN39_INTERNAL_420dd882_4_k_cu_c977bfb4_29214cuda3std3__45__cpo3endE,@object
	.size		_ZN39_INTERNAL_420dd882_4_k_cu_c977bfb4_29214cuda3std3__45__cpo3endE,(_ZN39_INTERNAL_420dd882_4_k_cu_c977bfb4_29214cuda3std3__419piecewise_constructE - _ZN39_INTERNAL_420dd882_4_k_cu_c977bfb4_29214cuda3std3__45__cpo3endE)
_ZN39_INTERNAL_420dd882_4_k_cu_c977bfb4_29214cuda3std3__45__cpo3endE:
	.zero		1
	.type		_ZN39_INTERNAL_420dd882_4_k_cu_c977bfb4_29214cuda3std3__419piecewise_constructE,@object
	.size		_ZN39_INTERNAL_420dd882_4_k_cu_c977bfb4_29214cuda3std3__419piecewise_constructE,(_ZN39_INTERNAL_420dd882_4_k_cu_c977bfb4_29214cuda3std3__45__cpo4cendE - _ZN39_INTERNAL_420dd882_4_k_cu_c977bfb4_29214cuda3std3__419piecewise_constructE)
_ZN39_INTERNAL_420dd882_4_k_cu_c977bfb4_29214cuda3std3__419piecewise_constructE:
	.zero		1
	.type		_ZN39_INTERNAL_420dd882_4_k_cu_c977bfb4_29214cuda3std3__45__cpo4cendE,@object
	.size		_ZN39_INTERNAL_420dd882_4_k_cu_c977bfb4_29214cuda3std3__45__cpo4cendE,(_ZN39_INTERNAL_420dd882_4_k_cu_c977bfb4_29214cuda3std6ranges3__45__cpo4swapE - _ZN39_INTERNAL_420dd882_4_k_cu_c977bfb4_29214cuda3std3__45__cpo4cendE)
_ZN39_INTERNAL_420dd882_4_k_cu_c977bfb4_29214cuda3std3__45__cpo4cendE:
	.zero		1
	.type		_ZN39_INTERNAL_420dd882_4_k_cu_c977bfb4_29214cuda3std6ranges3__45__cpo4swapE,@object
	.size		_ZN39_INTERNAL_420dd882_4_k_cu_c977bfb4_29214cuda3std6ranges3__45__cpo4swapE,(.L_10 - _ZN39_INTERNAL_420dd882_4_k_cu_c977bfb4_29214cuda3std6ranges3__45__cpo4swapE)
_ZN39_INTERNAL_420dd882_4_k_cu_c977bfb4_29214cuda3std6ranges3__45__cpo4swapE:
	.zero		1
.L_10:


//--------------------- .nv.constant0._ZN7cutlass13device_kernelINS_4gemm6kernel13GemmUniversalIN4cute5tupleIJiiiiEEENS1_10collective13CollectiveMmaINS1_35MainloopSm100TmaUmmaWarpSpecializedILi8ELi2ELi4ENS5_IJNS4_1CILi2EEENSA_ILi1EEESC_EEEEENS5_IJNSA_ILi128EEENSA_ILi256EEENSA_ILi64EEEEEENS_6half_tENS5_IJlSC_lEEESJ_SK_NS4_8TiledMMAINS4_8MMA_AtomIJNS4_26SM100_MMA_F16BF16_2x1SM_SSISJ_SJ_fLi128ELi256ELNS4_4UMMA5MajorE0ELSP_0ELNSO_7ScaleInE0ELSQ_0EEEEEENS4_6LayoutINS5_IJSC_SC_SC_EEENS5_IJNSA_ILi0EEESV_SV_EEEEENS5_IJNS4_10UnderscoreESY_SY_EEEEENS4_18SM100_TMA_2SM_LOADENS4_14ComposedLayoutINS4_7SwizzleILi3ELi4ELi3EEENS4_18smem_ptr_flag_bitsILi16EEENST_INS5_IJNSA_ILi8EEESH_EEENS5_IJSH_SC_EEEEEEEvNS4_8identityES11_S1B_vS1C_EENS_8epilogue10collective18CollectiveEpilogueINS1E_23Sm100TmaWarpSpecializedILi4ELi2ELi32ELb1ELb0EEEJNS5_IJSH_SG_SH_EEENS5_IJNST_ISH_SC_EENST_INS5_IJNSA_ILi32EEESB_EEENS5_IJSC_SF_EEEEEEEESJ_SK_SJ_SK_NS1E_6fusion15FusionCallbacksIS1I_NS1Q_13LinCombEltActINS1E_6thread7SigmoidESJ_fSJ_fLNS_15FloatRoundStyleE2EEES1J_S1P_JEEENS4_5SM1004TMEM4LOAD26SM100_TMEM_LOAD_32dp32b32xENS4_13SM90_TMA_LOADENS12_INS13_ILi2ELi4ELi3EEES16_NST_INS5_IJS17_S1L_EEENS5_IJS1L_SC_EEEEEEENS4_39AutoVectorizingCopyWithAssumedAlignmentILi128EEENS4_14SM90_TMA_STOREES27_S29_S29_EEEvvEEEEvNT_6ParamsE --------------------------
	.section	.nv.constant0._ZN7cutlass13device_kernelINS_4gemm6kernel13GemmUniversalIN4cute5tupleIJiiiiEEENS1_10collective13CollectiveMmaINS1_35MainloopSm100TmaUmmaWarpSpecializedILi8ELi2ELi4ENS5_IJNS4_1CILi2EEENSA_ILi1EEESC_EEEEENS5_IJNSA_ILi128EEENSA_ILi256EEENSA_ILi64EEEEEENS_6half_tENS5_IJlSC_lEEESJ_SK_NS4_8TiledMMAINS4_8MMA_AtomIJNS4_26SM100_MMA_F16BF16_2x1SM_SSISJ_SJ_fLi128ELi256ELNS4_4UMMA5MajorE0ELSP_0ELNSO_7ScaleInE0ELSQ_0EEEEEENS4_6LayoutINS5_IJSC_SC_SC_EEENS5_IJNSA_ILi0EEESV_SV_EEEEENS5_IJNS4_10UnderscoreESY_SY_EEEEENS4_18SM100_TMA_2SM_LOADENS4_14ComposedLayoutINS4_7SwizzleILi3ELi4ELi3EEENS4_18smem_ptr_flag_bitsILi16EEENST_INS5_IJNSA_ILi8EEESH_EEENS5_IJSH_SC_EEEEEEEvNS4_8identityES11_S1B_vS1C_EENS_8epilogue10collective18CollectiveEpilogueINS1E_23Sm100TmaWarpSpecializedILi4ELi2ELi32ELb1ELb0EEEJNS5_IJSH_SG_SH_EEENS5_IJNST_ISH_SC_EENST_INS5_IJNSA_ILi32EEESB_EEENS5_IJSC_SF_EEEEEEEESJ_SK_SJ_SK_NS1E_6fusion15FusionCallbacksIS1I_NS1Q_13LinCombEltActINS1E_6thread7SigmoidESJ_fSJ_fLNS_15FloatRoundStyleE2EEES1J_S1P_JEEENS4_5SM1004TMEM4LOAD26SM100_TMEM_LOAD_32dp32b32xENS4_13SM90_TMA_LOADENS12_INS13_ILi2ELi4ELi3EEES16_NST_INS5_IJS17_S1L_EEENS5_IJS1L_SC_EEEEEEENS4_39AutoVectorizingCopyWithAssumedAlignmentILi128EEENS4_14SM90_TMA_STOREES27_S29_S29_EEEvvEEEEvNT_6ParamsE,"a",@progbits
	.sectionflags	@""
	.align	4
.nv.constant0._ZN7cutlass13device_kernelINS_4gemm6kernel13GemmUniversalIN4cute5tupleIJiiiiEEENS1_10collective13CollectiveMmaINS1_35MainloopSm100TmaUmmaWarpSpecializedILi8ELi2ELi4ENS5_IJNS4_1CILi2EEENSA_ILi1EEESC_EEEEENS5_IJNSA_ILi128EEENSA_ILi256EEENSA_ILi64EEEEEENS_6half_tENS5_IJlSC_lEEESJ_SK_NS4_8TiledMMAINS4_8MMA_AtomIJNS4_26SM100_MMA_F16BF16_2x1SM_SSISJ_SJ_fLi128ELi256ELNS4_4UMMA5MajorE0ELSP_0ELNSO_7ScaleInE0ELSQ_0EEEEEENS4_6LayoutINS5_IJSC_SC_SC_EEENS5_IJNSA_ILi0EEESV_SV_EEEEENS5_IJNS4_10UnderscoreESY_SY_EEEEENS4_18SM100_TMA_2SM_LOADENS4_14ComposedLayoutINS4_7SwizzleILi3ELi4ELi3EEENS4_18smem_ptr_flag_bitsILi16EEENST_INS5_IJNSA_ILi8EEESH_EEENS5_IJSH_SC_EEEEEEEvNS4_8identityES11_S1B_vS1C_EENS_8epilogue10collective18CollectiveEpilogueINS1E_23Sm100TmaWarpSpecializedILi4ELi2ELi32ELb1ELb0EEEJNS5_IJSH_SG_SH_EEENS5_IJNST_ISH_SC_EENST_INS5_IJNSA_ILi32EEESB_EEENS5_IJSC_SF_EEEEEEEESJ_SK_SJ_SK_NS1E_6fusion15FusionCallbacksIS1I_NS1Q_13LinCombEltActINS1E_6thread7SigmoidESJ_fSJ_fLNS_15FloatRoundStyleE2EEES1J_S1P_JEEENS4_5SM1004TMEM4LOAD26SM100_TMEM_LOAD_32dp32b32xENS4_13SM90_TMA_LOADENS12_INS13_ILi2ELi4ELi3EEES16_NST_INS5_IJS17_S1L_EEENS5_IJS1L_SC_EEEEEEENS4_39AutoVectorizingCopyWithAssumedAlignmentILi128EEENS4_14SM90_TMA_STOREES27_S29_S29_EEEvvEEEEvNT_6ParamsE:
	.zero		2944


//--------------------- SYMBOLS --------------------------

	.type		.nv.reservedSmem.offset0,@object
	.size		.nv.reservedSmem.offset0,0x4
	.type		.nv.reservedSmem.cap,@object
	.size		.nv.reservedSmem.cap,0x4
	.type		__assertfail,@function
